// auto-generated by cutlass_sweep.gemm — config: {"arch": "sm_90", "cluster_m": 1, "cluster_n": 1, "dtype": "int8", "dtype_b": "int8", "layout": "nt", "stages": 2, "tile_k": 128, "tile_m": 256, "tile_n": 64}
#include "cutlass/cutlass.h"
#include "cutlass/gemm/collective/collective_builder.hpp"
#include "cutlass/gemm/device/gemm_universal_adapter.h"
#include "cutlass/gemm/kernel/gemm_universal.hpp"
#include "cutlass/epilogue/collective/collective_builder.hpp"

using ElemA = int8_t;
using ElemB = int8_t;
using ElemCD = int8_t;
using Acc  = int32_t;
using TileShape    = cute::Shape<cute::_256, cute::_64, cute::_128>;
using ClusterShape = cute::Shape<cute::_1, cute::_1, cute::_1>;

using CollectiveEpilogue = typename cutlass::epilogue::collective::CollectiveBuilder<
    cutlass::arch::Sm90, cutlass::arch::OpClassTensorOp,
    TileShape, ClusterShape,
    cutlass::epilogue::collective::EpilogueTileAuto,
    Acc, Acc,
    ElemCD, cutlass::layout::RowMajor, 128 / cutlass::sizeof_bits<ElemCD>::value,
    ElemCD, cutlass::layout::RowMajor, 128 / cutlass::sizeof_bits<ElemCD>::value,
    cutlass::epilogue::collective::EpilogueScheduleAuto
  >::CollectiveOp;

using CollectiveMainloop = typename cutlass::gemm::collective::CollectiveBuilder<
    cutlass::arch::Sm90, cutlass::arch::OpClassTensorOp,
    ElemA, cutlass::layout::RowMajor, 128 / cutlass::sizeof_bits<ElemA>::value,
    ElemB, cutlass::layout::ColumnMajor, 128 / cutlass::sizeof_bits<ElemB>::value,
    Acc,
    TileShape, ClusterShape,
    cutlass::gemm::collective::StageCount<2>,
    cutlass::gemm::collective::KernelScheduleAuto
  >::CollectiveOp;

using GemmKernel = cutlass::gemm::kernel::GemmUniversal<
    cute::Shape<int,int,int,int>,
    CollectiveMainloop,
    CollectiveEpilogue
>;
using Gemm = cutlass::gemm::device::GemmUniversalAdapter<GemmKernel>;

// Force the device kernel symbol into the cubin without needing a host main.
auto* _anchor = &cutlass::device_kernel<GemmKernel>;


// ===== COMPILED SASS (sm_90a) =====

	.target	sm_90a

	.elftype	@"ET_EXEC"


//--------------------- .note.nv.tkinfo           --------------------------
	.section	.note.nv.tkinfo,"",@"SHT_NOTE"
	.sectionflags	@"SHF_NOTE_NV_TKINFO"
	.tkinfo
        /*0018*/ 	.word	0x00000002
        /*0030*/ 	.string	""
        /*0030*/ 	.string	"ptxas"
        /*0030*/ 	.string	"Cuda compilation tools, release 13.0, V13.0.88"
        /*0030*/ 	.string	"Build cuda_13.0.r13.0/compiler.36424714_0"
        /*0030*/ 	.string	"-arch sm_90a -m 64 "



//--------------------- .note.nv.cuinfo           --------------------------
	.section	.note.nv.cuinfo,"",@"SHT_NOTE"
	.sectionflags	@"SHF_NOTE_NV_CUINFO"
        /*0018*/ 	.short	0x0002
        /*001a*/ 	.short	0x005a
        /*001c*/ 	.short	0x0082
	.zero		2


//--------------------- .nv.info                  --------------------------
	.section	.nv.info,"",@"SHT_CUDA_INFO"
	.align	4


	//----- nvinfo : EIATTR_REGCOUNT
	.align		4
        /*0000*/ 	.byte	0x04, 0x2f
        /*0002*/ 	.short	(.L_15 - .L_14)
	.align		4
.L_14:
        /*0004*/ 	.word	index@(_ZN7cutlass13device_kernelINS_4gemm6kernel13GemmUniversalIN4cute5tupleIJiiiiEEENS1_10collective13CollectiveMmaINS1_34MainloopSm90TmaGmmaWarpSpecializedILi2ENS5_IJNS4_1CILi1EEESB_SB_EEENS1_35KernelTmaWarpSpecializedCooperativeEEENS5_IJNSA_ILi256EEENSA_ILi64EEENSA_ILi128EEEEEEaNS5_IJlSB_lEEEaSJ_NS4_8TiledMMAINS4_8MMA_AtomIJNS4_4SM904GMMA26MMA_64x64x32_S32S8S8_SS_TNEEEENS4_6LayoutINS5_IJNSA_ILi2EEESB_SB_EEENS5_IJSB_NSA_ILi0EEEST_EEEEENS5_IJNS4_10UnderscoreESW_SW_EEEEENS4_13SM90_TMA_LOADENS4_14ComposedLayoutINS4_7SwizzleILi3ELi4ELi3EEENS4_18smem_ptr_flag_bitsILi8EEENSQ_INS5_IJNSA_ILi8EEESH_EEENS5_IJSH_SB_EEEEEEEvNS4_8identityESZ_S19_vS1A_EENS_8epilogue10collective6detail29Sm90TmaWarpSpecializedAdapterINS1D_15DefaultEpilogueIaSJ_SJ_NS1C_6thread17LinearCombinationIaLi1EiiLNS1H_9ScaleType4KindE0ELNS_15FloatRoundStyleE2EaEENS1_15EpilogueDefaultEEEEEvvEEEEvNT_6ParamsE)
        /*0008*/ 	.word	0x000000a8


	//----- nvinfo : EIATTR_FRAME_SIZE
	.align		4
.L_15:
        /*000c*/ 	.byte	0x04, 0x11
        /*000e*/ 	.short	(.L_17 - .L_16)
	.align		4
.L_16:
        /*0010*/ 	.word	index@(_ZN7cutlass13device_kernelINS_4gemm6kernel13GemmUniversalIN4cute5tupleIJiiiiEEENS1_10collective13CollectiveMmaINS1_34MainloopSm90TmaGmmaWarpSpecializedILi2ENS5_IJNS4_1CILi1EEESB_SB_EEENS1_35KernelTmaWarpSpecializedCooperativeEEENS5_IJNSA_ILi256EEENSA_ILi64EEENSA_ILi128EEEEEEaNS5_IJlSB_lEEEaSJ_NS4_8TiledMMAINS4_8MMA_AtomIJNS4_4SM904GMMA26MMA_64x64x32_S32S8S8_SS_TNEEEENS4_6LayoutINS5_IJNSA_ILi2EEESB_SB_EEENS5_IJSB_NSA_ILi0EEEST_EEEEENS5_IJNS4_10UnderscoreESW_SW_EEEEENS4_13SM90_TMA_LOADENS4_14ComposedLayoutINS4_7SwizzleILi3ELi4ELi3EEENS4_18smem_ptr_flag_bitsILi8EEENSQ_INS5_IJNSA_ILi8EEESH_EEENS5_IJSH_SB_EEEEEEEvNS4_8identityESZ_S19_vS1A_EENS_8epilogue10collective6detail29Sm90TmaWarpSpecializedAdapterINS1D_15DefaultEpilogueIaSJ_SJ_NS1C_6thread17LinearCombinationIaLi1EiiLNS1H_9ScaleType4KindE0ELNS_15FloatRoundStyleE2EaEENS1_15EpilogueDefaultEEEEEvvEEEEvNT_6ParamsE)
        /*0014*/ 	.word	0x00000000


	//----- nvinfo : EIATTR_MIN_STACK_SIZE
	.align		4
.L_17:
        /*0018*/ 	.byte	0x04, 0x12
        /*001a*/ 	.short	(.L_19 - .L_18)
	.align		4
.L_18:
        /*001c*/ 	.word	index@(_ZN7cutlass13device_kernelINS_4gemm6kernel13GemmUniversalIN4cute5tupleIJiiiiEEENS1_10collective13CollectiveMmaINS1_34MainloopSm90TmaGmmaWarpSpecializedILi2ENS5_IJNS4_1CILi1EEESB_SB_EEENS1_35KernelTmaWarpSpecializedCooperativeEEENS5_IJNSA_ILi256EEENSA_ILi64EEENSA_ILi128EEEEEEaNS5_IJlSB_lEEEaSJ_NS4_8TiledMMAINS4_8MMA_AtomIJNS4_4SM904GMMA26MMA_64x64x32_S32S8S8_SS_TNEEEENS4_6LayoutINS5_IJNSA_ILi2EEESB_SB_EEENS5_IJSB_NSA_ILi0EEEST_EEEEENS5_IJNS4_10UnderscoreESW_SW_EEEEENS4_13SM90_TMA_LOADENS4_14ComposedLayoutINS4_7SwizzleILi3ELi4ELi3EEENS4_18smem_ptr_flag_bitsILi8EEENSQ_INS5_IJNSA_ILi8EEESH_EEENS5_IJSH_SB_EEEEEEEvNS4_8identityESZ_S19_vS1A_EENS_8epilogue10collective6detail29Sm90TmaWarpSpecializedAdapterINS1D_15DefaultEpilogueIaSJ_SJ_NS1C_6thread17LinearCombinationIaLi1EiiLNS1H_9ScaleType4KindE0ELNS_15FloatRoundStyleE2EaEENS1_15EpilogueDefaultEEEEEvvEEEEvNT_6ParamsE)
        /*0020*/ 	.word	0x00000000
.L_19:


//--------------------- .nv.compat                --------------------------
	.section	.nv.compat,"",@"SHT_CUDA_COMPAT_INFO"
	.align	4
        /*0000*/ 	.byte	0x02, 0x09, 0x01, 0x00, 0x02, 0x02, 0x04, 0x00, 0x02, 0x05, 0x05, 0x00, 0x03, 0x07, 0x01, 0x01
        /*0010*/ 	.byte	0x02, 0x03, 0x01, 0x00, 0x02, 0x06, 0x01, 0x00, 0x04, 0x0b, 0x08, 0x00, 0x00, 0x00, 0x00, 0x00
        /*0020*/ 	.byte	0x00, 0x00, 0x00, 0x00


//--------------------- .nv.info._ZN7cutlass13device_kernelINS_4gemm6kernel13GemmUniversalIN4cute5tupleIJiiiiEEENS1_10collective13CollectiveMmaINS1_34MainloopSm90TmaGmmaWarpSpecializedILi2ENS5_IJNS4_1CILi1EEESB_SB_EEENS1_35KernelTmaWarpSpecializedCooperativeEEENS5_IJNSA_ILi256EEENSA_ILi64EEENSA_ILi128EEEEEEaNS5_IJlSB_lEEEaSJ_NS4_8TiledMMAINS4_8MMA_AtomIJNS4_4SM904GMMA26MMA_64x64x32_S32S8S8_SS_TNEEEENS4_6LayoutINS5_IJNSA_ILi2EEESB_SB_EEENS5_IJSB_NSA_ILi0EEEST_EEEEENS5_IJNS4_10UnderscoreESW_SW_EEEEENS4_13SM90_TMA_LOADENS4_14ComposedLayoutINS4_7SwizzleILi3ELi4ELi3EEENS4_18smem_ptr_flag_bitsILi8EEENSQ_INS5_IJNSA_ILi8EEESH_EEENS5_IJSH_SB_EEEEEEEvNS4_8identityESZ_S19_vS1A_EENS_8epilogue10collective6detail29Sm90TmaWarpSpecializedAdapterINS1D_15DefaultEpilogueIaSJ_SJ_NS1C_6thread17LinearCombinationIaLi1EiiLNS1H_9ScaleType4KindE0ELNS_15FloatRoundStyleE2EaEENS1_15EpilogueDefaultEEEEEvvEEEEvNT_6ParamsE --------------------------
	.section	.nv.info._ZN7cutlass13device_kernelINS_4gemm6kernel13GemmUniversalIN4cute5tupleIJiiiiEEENS1_10collective13CollectiveMmaINS1_34MainloopSm90TmaGmmaWarpSpecializedILi2ENS5_IJNS4_1CILi1EEESB_SB_EEENS1_35KernelTmaWarpSpecializedCooperativeEEENS5_IJNSA_ILi256EEENSA_ILi64EEENSA_ILi128EEEEEEaNS5_IJlSB_lEEEaSJ_NS4_8TiledMMAINS4_8MMA_AtomIJNS4_4SM904GMMA26MMA_64x64x32_S32S8S8_SS_TNEEEENS4_6LayoutINS5_IJNSA_ILi2EEESB_SB_EEENS5_IJSB_NSA_ILi0EEEST_EEEEENS5_IJNS4_10UnderscoreESW_SW_EEEEENS4_13SM90_TMA_LOADENS4_14ComposedLayoutINS4_7SwizzleILi3ELi4ELi3EEENS4_18smem_ptr_flag_bitsILi8EEENSQ_INS5_IJNSA_ILi8EEESH_EEENS5_IJSH_SB_EEEEEEEvNS4_8identityESZ_S19_vS1A_EENS_8epilogue10collective6detail29Sm90TmaWarpSpecializedAdapterINS1D_15DefaultEpilogueIaSJ_SJ_NS1C_6thread17LinearCombinationIaLi1EiiLNS1H_9ScaleType4KindE0ELNS_15FloatRoundStyleE2EaEENS1_15EpilogueDefaultEEEEEvvEEEEvNT_6ParamsE,"",@"SHT_CUDA_INFO"
	.sectionflags	@""
	.align	4


	//----- nvinfo : EIATTR_CUDA_API_VERSION
	.align		4
        /*0000*/ 	.byte	0x04, 0x37
        /*0002*/ 	.short	(.L_21 - .L_20)
.L_20:
        /*0004*/ 	.word	0x00000082


	//----- nvinfo : EIATTR_KPARAM_INFO
	.align		4
.L_21:
        /*0008*/ 	.byte	0x04, 0x17
        /*000a*/ 	.short	(.L_23 - .L_22)
.L_22:
        /*000c*/ 	.word	0x00000000
        /*0010*/ 	.short	0x0000
        /*0012*/ 	.short	0x0070
        /*0014*/ 	.byte	0x00, 0xf0, 0x01, 0x10


	//----- nvinfo : EIATTR_SPARSE_MMA_MASK
	.align		4
.L_23:
        /*0018*/ 	.byte	0x03, 0x50
        /*001a*/ 	.short	0x0000


	//----- nvinfo : EIATTR_MAXREG_COUNT
	.align		4
        /*001c*/ 	.byte	0x03, 0x1b
        /*001e*/ 	.short	0x00a8


	//----- nvinfo : EIATTR_NUM_BARRIERS
	.align		4
        /*0020*/ 	.byte	0x02, 0x4c
        /*0022*/ 	.byte	0x01
	.zero		1


	//----- nvinfo : EIATTR_EXTERNS
	.align		4
        /*0024*/ 	.byte	0x04, 0x0f
        /*0026*/ 	.short	(.L_25 - .L_24)


	//   ....[0]....
	.align		4
.L_24:
        /*0028*/ 	.word	index@(__assertfail)


	//----- nvinfo : EIATTR_MERCURY_ISA_VERSION
	.align		4
.L_25:
        /*002c*/ 	.byte	0x03, 0x5f
        /*002e*/ 	.short	0x0101


	//----- nvinfo : EIATTR_INT_WARP_WIDE_INSTR_OFFSETS
	.align		4
        /*0030*/ 	.byte	0x04, 0x31
        /*0032*/ 	.short	(.L_27 - .L_26)


	//   ....[0]....
.L_26:
        /*0034*/ 	.word	0x00000370


	//   ....[1]....
        /*0038*/ 	.word	0x000003a0


	//   ....[2]....
        /*003c*/ 	.word	0x00000480


	//----- nvinfo : EIATTR_COOP_GROUP_MASK_REGIDS
	.align		4
.L_27:
        /*0040*/ 	.byte	0x04, 0x29
        /*0042*/ 	.short	(.L_29 - .L_28)


	//   ....[0]....
.L_28:
        /*0044*/ 	.word	0xffffffff


	//   ....[1]....
        /*0048*/ 	.word	0xffffffff


	//   ....[2]....
        /*004c*/ 	.word	0xffffffff


	//   ....[3]....
        /*0050*/ 	.word	0xffffffff


	//   ....[4]....
        /*0054*/ 	.word	0xffffffff


	//----- nvinfo : EIATTR_COOP_GROUP_INSTR_OFFSETS
	.align		4
.L_29:
        /*0058*/ 	.byte	0x04, 0x28
        /*005a*/ 	.short	(.L_31 - .L_30)


	//   ....[0]....
.L_30:
        /*005c*/ 	.word	0x00000060


	//   ....[1]....
        /*0060*/ 	.word	0x00000070


	//   ....[2]....
        /*0064*/ 	.word	0x00000130


	//   ....[3]....
        /*0068*/ 	.word	0x00000280


	//   ....[4]....
        /*006c*/ 	.word	0x00000f20


	//----- nvinfo : EIATTR_REG_RECONFIG
	.align		4
.L_31:
        /*0070*/ 	.byte	0x01, 0x54
	.zero		2


	//----- nvinfo : EIATTR_SYSCALL_OFFSETS
	.align		4
        /*0074*/ 	.byte	0x04, 0x46
        /*0076*/ 	.short	(.L_33 - .L_32)


	//   ....[0]....
.L_32:
        /*0078*/ 	.word	0x000010f0


	//----- nvinfo : EIATTR_MBARRIER_INSTR_OFFSETS
	.align		4
.L_33:
        /*007c*/ 	.byte	0x04, 0x39
        /*007e*/ 	.short	(.L_35 - .L_34)


	//   ....[0]....
.L_34:
        /*0080*/ 	.word	0x00000230
        /*0084*/ 	.word	0x000000ff
        /*0088*/ 	.word	0x00000000
        /*008c*/ 	.short	0x0100
        /*008e*/ 	.byte	0x08
	.zero		1


	//   ....[1]....
        /*0090*/ 	.word	0x00000240
        /*0094*/ 	.word	0x000000ff
        /*0098*/ 	.word	0x00000010
        /*009c*/ 	.short	0x0100
        /*009e*/ 	.byte	0x08
	.zero		1


	//   ....[2]....
        /*00a0*/ 	.word	0x00000250
        /*00a4*/ 	.word	0x000000ff
        /*00a8*/ 	.word	0x00000008
        /*00ac*/ 	.short	0x0100
        /*00ae*/ 	.byte	0x08
	.zero		1


	//   ....[3]....
        /*00b0*/ 	.word	0x00000260
        /*00b4*/ 	.word	0x000000ff
        /*00b8*/ 	.word	0x00000018
        /*00bc*/ 	.short	0x0100
        /*00be*/ 	.byte	0x08
	.zero		1


	//   ....[4]....
        /*00c0*/ 	.word	0x000004f0
        /*00c4*/ 	.word	0x000000ff
        /*00c8*/ 	.word	0x00000030
        /*00cc*/ 	.short	0x0100
        /*00ce*/ 	.byte	0x06
	.zero		1


	//   ....[5]....
        /*00d0*/ 	.word	0x00000550
        /*00d4*/ 	.word	0x000000ff
        /*00d8*/ 	.word	0x00000038
        /*00dc*/ 	.short	0x0100
        /*00de*/ 	.byte	0x06
	.zero		1


	//   ....[6]....
        /*00e0*/ 	.word	0x000011c0
        /*00e4*/ 	.word	0x00000003
        /*00e8*/ 	.word	0x00000000
        /*00ec*/ 	.short	0x010a
        /*00ee*/ 	.byte	0x3f
	.zero		1


	//   ....[7]....
        /*00f0*/ 	.word	0x00001200
        /*00f4*/ 	.word	0x00000003
        /*00f8*/ 	.word	0x00000000
        /*00fc*/ 	.short	0x010a
        /*00fe*/ 	.byte	0x3f
	.zero		1


	//   ....[8]....
        /*0100*/ 	.word	0x00001740
        /*0104*/ 	.word	0x00000005
        /*0108*/ 	.word	0x00000000
        /*010c*/ 	.short	0x010a
        /*010e*/ 	.byte	0x3f
	.zero		1


	//   ....[9]....
        /*0110*/ 	.word	0x00001780
        /*0114*/ 	.word	0x00000005
        /*0118*/ 	.word	0x00000000
        /*011c*/ 	.short	0x010a
        /*011e*/ 	.byte	0x3f
	.zero		1


	//   ....[10]....
        /*0120*/ 	.word	0x00001b60
        /*0124*/ 	.word	0x00000004
        /*0128*/ 	.word	0x00000000
        /*012c*/ 	.short	0x0101
        /*012e*/ 	.byte	0x3f
	.zero		1


	//   ....[11]....
        /*0130*/ 	.word	0x00001d20
        /*0134*/ 	.word	0x00000000
        /*0138*/ 	.word	0x00000000
        /*013c*/ 	.short	0x0101
        /*013e*/ 	.byte	0x3f
	.zero		1


	//   ....[12]....
        /*0140*/ 	.word	0x00006410
        /*0144*/ 	.word	0x0000000c
        /*0148*/ 	.word	0x00000010
        /*014c*/ 	.short	0x010a
        /*014e*/ 	.byte	0x3f
	.zero		1


	//   ....[13]....
        /*0150*/ 	.word	0x000067d0
        /*0154*/ 	.word	0x00000005
        /*0158*/ 	.word	0x00000038
        /*015c*/ 	.short	0x0101
        /*015e*/ 	.byte	0x3f
	.zero		1


	//   ....[14]....
        /*0160*/ 	.word	0x00006ed0
        /*0164*/ 	.word	0x00000007
        /*0168*/ 	.word	0x00000000
        /*016c*/ 	.short	0x010a
        /*016e*/ 	.byte	0x3f
	.zero		1


	//   ....[15]....
        /*0170*/ 	.word	0x00006f50
        /*0174*/ 	.word	0x00000005
        /*0178*/ 	.word	0x00000000
        /*017c*/ 	.short	0x010a
        /*017e*/ 	.byte	0x3f
	.zero		1


	//   ....[16]....
        /*0180*/ 	.word	0x00006fb0
        /*0184*/ 	.word	0x00000003
        /*0188*/ 	.word	0x00000000
        /*018c*/ 	.short	0x010a
        /*018e*/ 	.byte	0x3f
	.zero		1


	//   ....[17]....
        /*0190*/ 	.word	0x00007000
        /*0194*/ 	.word	0x00000005
        /*0198*/ 	.word	0x00000000
        /*019c*/ 	.short	0x010a
        /*019e*/ 	.byte	0x3f
	.zero		1


	//   ....[18]....
        /*01a0*/ 	.word	0x000070d0
        /*01a4*/ 	.word	0x0000000c
        /*01a8*/ 	.word	0x00000010
        /*01ac*/ 	.short	0x010a
        /*01ae*/ 	.byte	0x3f
	.zero		1


	//   ....[19]....
        /*01b0*/ 	.word	0x000071a0
        /*01b4*/ 	.word	0x00000007
        /*01b8*/ 	.word	0x00000000
        /*01bc*/ 	.short	0x010a
        /*01be*/ 	.byte	0x3f
	.zero		1


	//----- nvinfo : EIATTR_NUM_MBARRIERS
	.align		4
.L_35:
        /*01c0*/ 	.byte	0x03, 0x38
        /*01c2*/ 	.short	0x0006


	//----- nvinfo : EIATTR_EXIT_INSTR_OFFSETS
	.align		4
        /*01c4*/ 	.byte	0x04, 0x1c
        /*01c6*/ 	.short	(.L_37 - .L_36)


	//   ....[0]....
.L_36:
        /*01c8*/ 	.word	0x000005a0


	//   ....[1]....
        /*01cc*/ 	.word	0x00000e60


	//   ....[2]....
        /*01d0*/ 	.word	0x00005a80


	//   ....[3]....
        /*01d4*/ 	.word	0x000060b0


	//   ....[4]....
        /*01d8*/ 	.word	0x00006fa0


	//----- nvinfo : EIATTR_MAX_THREADS
	.align		4
.L_37:
        /*01dc*/ 	.byte	0x04, 0x05
        /*01de*/ 	.short	(.L_39 - .L_38)
.L_38:
        /*01e0*/ 	.word	0x00000180
        /*01e4*/ 	.word	0x00000001
        /*01e8*/ 	.word	0x00000001


	//----- nvinfo : EIATTR_CRS_STACK_SIZE
	.align		4
.L_39:
        /*01ec*/ 	.byte	0x04, 0x1e
        /*01ee*/ 	.short	(.L_41 - .L_40)
.L_40:
        /*01f0*/ 	.word	0x00000000


	//----- nvinfo : EIATTR_CBANK_PARAM_SIZE
	.align		4
.L_41:
        /*01f4*/ 	.byte	0x03, 0x19
        /*01f6*/ 	.short	0x0470


	//----- nvinfo : EIATTR_PARAM_CBANK
	.align		4
        /*01f8*/ 	.byte	0x04, 0x0a
        /*01fa*/ 	.short	(.L_43 - .L_42)
	.align		4
.L_42:
        /*01fc*/ 	.word	index@(.nv.constant0._ZN7cutlass13device_kernelINS_4gemm6kernel13GemmUniversalIN4cute5tupleIJiiiiEEENS1_10collective13CollectiveMmaINS1_34MainloopSm90TmaGmmaWarpSpecializedILi2ENS5_IJNS4_1CILi1EEESB_SB_EEENS1_35KernelTmaWarpSpecializedCooperativeEEENS5_IJNSA_ILi256EEENSA_ILi64EEENSA_ILi128EEEEEEaNS5_IJlSB_lEEEaSJ_NS4_8TiledMMAINS4_8MMA_AtomIJNS4_4SM904GMMA26MMA_64x64x32_S32S8S8_SS_TNEEEENS4_6LayoutINS5_IJNSA_ILi2EEESB_SB_EEENS5_IJSB_NSA_ILi0EEEST_EEEEENS5_IJNS4_10UnderscoreESW_SW_EEEEENS4_13SM90_TMA_LOADENS4_14ComposedLayoutINS4_7SwizzleILi3ELi4ELi3EEENS4_18smem_ptr_flag_bitsILi8EEENSQ_INS5_IJNSA_ILi8EEESH_EEENS5_IJSH_SB_EEEEEEEvNS4_8identityESZ_S19_vS1A_EENS_8epilogue10collective6detail29Sm90TmaWarpSpecializedAdapterINS1D_15DefaultEpilogueIaSJ_SJ_NS1C_6thread17LinearCombinationIaLi1EiiLNS1H_9ScaleType4KindE0ELNS_15FloatRoundStyleE2EaEENS1_15EpilogueDefaultEEEEEvvEEEEvNT_6ParamsE)
        /*0200*/ 	.short	0x0210
        /*0202*/ 	.short	0x0470


	//----- nvinfo : EIATTR_SW_WAR
	.align		4
.L_43:
        /*0204*/ 	.byte	0x04, 0x36
        /*0206*/ 	.short	(.L_45 - .L_44)
.L_44:
        /*0208*/ 	.word	0x00000008
.L_45:


//--------------------- .nv.callgraph             --------------------------
	.section	.nv.callgraph,"",@"SHT_CUDA_CALLGRAPH"
	.align	4
	.sectionentsize	8
	.align		4
        /*0000*/ 	.word	0x00000000
	.align		4
        /*0004*/ 	.word	0xffffffff
	.align		4
        /*0008*/ 	.word	index@(_ZN7cutlass13device_kernelINS_4gemm6kernel13GemmUniversalIN4cute5tupleIJiiiiEEENS1_10collective13CollectiveMmaINS1_34MainloopSm90TmaGmmaWarpSpecializedILi2ENS5_IJNS4_1CILi1EEESB_SB_EEENS1_35KernelTmaWarpSpecializedCooperativeEEENS5_IJNSA_ILi256EEENSA_ILi64EEENSA_ILi128EEEEEEaNS5_IJlSB_lEEEaSJ_NS4_8TiledMMAINS4_8MMA_AtomIJNS4_4SM904GMMA26MMA_64x64x32_S32S8S8_SS_TNEEEENS4_6LayoutINS5_IJNSA_ILi2EEESB_SB_EEENS5_IJSB_NSA_ILi0EEEST_EEEEENS5_IJNS4_10UnderscoreESW_SW_EEEEENS4_13SM90_TMA_LOADENS4_14ComposedLayoutINS4_7SwizzleILi3ELi4ELi3EEENS4_18smem_ptr_flag_bitsILi8EEENSQ_INS5_IJNSA_ILi8EEESH_EEENS5_IJSH_SB_EEEEEEEvNS4_8identityESZ_S19_vS1A_EENS_8epilogue10collective6detail29Sm90TmaWarpSpecializedAdapterINS1D_15DefaultEpilogueIaSJ_SJ_NS1C_6thread17LinearCombinationIaLi1EiiLNS1H_9ScaleType4KindE0ELNS_15FloatRoundStyleE2EaEENS1_15EpilogueDefaultEEEEEvvEEEEvNT_6ParamsE)
	.align		4
        /*000c*/ 	.word	index@(__assertfail)
	.align		4
        /*0010*/ 	.word	0x00000000
	.align		4
        /*0014*/ 	.word	0xfffffffe
	.align		4
        /*0018*/ 	.word	0x00000000
	.align		4
        /*001c*/ 	.word	0xfffffffd
	.align		4
        /*0020*/ 	.word	0x00000000
	.align		4
        /*0024*/ 	.word	0xfffffffc


//--------------------- .nv.constant4             --------------------------
	.section	.nv.constant4,"a",@progbits
	.align	8
	.align		8
.nv.constant4:
        /*0000*/ 	.dword	__assertfail
	.align		8
        /*0008*/ 	.dword	__unnamed_1
	.align		8
        /*0010*/ 	.dword	_ZN40_INTERNAL_32623a91_4_k_cu_77ab1f8a_265464cuda3std3__45__cpo5beginE
	.align		8
        /*0018*/ 	.dword	_ZN40_INTERNAL_32623a91_4_k_cu_77ab1f8a_265464cuda3std3__45__cpo3endE
	.align		8
        /*0020*/ 	.dword	_ZN40_INTERNAL_32623a91_4_k_cu_77ab1f8a_265464cuda3std3__45__cpo6cbeginE
	.align		8
        /*0028*/ 	.dword	_ZN40_INTERNAL_32623a91_4_k_cu_77ab1f8a_265464cuda3std3__45__cpo4cendE
	.align		8
        /*0030*/ 	.dword	_ZN40_INTERNAL_32623a91_4_k_cu_77ab1f8a_265464cuda3std3__442_GLOBAL__N__32623a91_4_k_cu_77ab1f8a_265466ignoreE
	.align		8
        /*0038*/ 	.dword	_ZN40_INTERNAL_32623a91_4_k_cu_77ab1f8a_265464cuda3std3__419piecewise_constructE
	.align		8
        /*0040*/ 	.dword	_ZN40_INTERNAL_32623a91_4_k_cu_77ab1f8a_265464cuda3std3__48in_placeE
	.align		8
        /*0048*/ 	.dword	_ZN40_INTERNAL_32623a91_4_k_cu_77ab1f8a_265464cuda3std6ranges3__45__cpo4swapE
	.align		8
        /*0050*/ 	.dword	_ZN40_INTERNAL_32623a91_4_k_cu_77ab1f8a_265464cuda3std6ranges3__45__cpo9iter_moveE
	.align		8
        /*0058*/ 	.dword	_ZN40_INTERNAL_32623a91_4_k_cu_77ab1f8a_265464cute7productE
	.align		8
        /*0060*/ 	.dword	_ZN40_INTERNAL_32623a91_4_k_cu_77ab1f8a_265464cute1_E
	.align		8
        /*0068*/ 	.dword	$str$22
	.align		8
        /*0070*/ 	.dword	$str$23


//--------------------- .text._ZN7cutlass13device_kernelINS_4gemm6kernel13GemmUniversalIN4cute5tupleIJiiiiEEENS1_10collective13CollectiveMmaINS1_34MainloopSm90TmaGmmaWarpSpecializedILi2ENS5_IJNS4_1CILi1EEESB_SB_EEENS1_35KernelTmaWarpSpecializedCooperativeEEENS5_IJNSA_ILi256EEENSA_ILi64EEENSA_ILi128EEEEEEaNS5_IJlSB_lEEEaSJ_NS4_8TiledMMAINS4_8MMA_AtomIJNS4_4SM904GMMA26MMA_64x64x32_S32S8S8_SS_TNEEEENS4_6LayoutINS5_IJNSA_ILi2EEESB_SB_EEENS5_IJSB_NSA_ILi0EEEST_EEEEENS5_IJNS4_10UnderscoreESW_SW_EEEEENS4_13SM90_TMA_LOADENS4_14ComposedLayoutINS4_7SwizzleILi3ELi4ELi3EEENS4_18smem_ptr_flag_bitsILi8EEENSQ_INS5_IJNSA_ILi8EEESH_EEENS5_IJSH_SB_EEEEEEEvNS4_8identityESZ_S19_vS1A_EENS_8epilogue10collective6detail29Sm90TmaWarpSpecializedAdapterINS1D_15DefaultEpilogueIaSJ_SJ_NS1C_6thread17LinearCombinationIaLi1EiiLNS1H_9ScaleType4KindE0ELNS_15FloatRoundStyleE2EaEENS1_15EpilogueDefaultEEEEEvvEEEEvNT_6ParamsE --------------------------
	.section	.text._ZN7cutlass13device_kernelINS_4gemm6kernel13GemmUniversalIN4cute5tupleIJiiiiEEENS1_10collective13CollectiveMmaINS1_34MainloopSm90TmaGmmaWarpSpecializedILi2ENS5_IJNS4_1CILi1EEESB_SB_EEENS1_35KernelTmaWarpSpecializedCooperativeEEENS5_IJNSA_ILi256EEENSA_ILi64EEENSA_ILi128EEEEEEaNS5_IJlSB_lEEEaSJ_NS4_8TiledMMAINS4_8MMA_AtomIJNS4_4SM904GMMA26MMA_64x64x32_S32S8S8_SS_TNEEEENS4_6LayoutINS5_IJNSA_ILi2EEESB_SB_EEENS5_IJSB_NSA_ILi0EEEST_EEEEENS5_IJNS4_10UnderscoreESW_SW_EEEEENS4_13SM90_TMA_LOADENS4_14ComposedLayoutINS4_7SwizzleILi3ELi4ELi3EEENS4_18smem_ptr_flag_bitsILi8EEENSQ_INS5_IJNSA_ILi8EEESH_EEENS5_IJSH_SB_EEEEEEEvNS4_8identityESZ_S19_vS1A_EENS_8epilogue10collective6detail29Sm90TmaWarpSpecializedAdapterINS1D_15DefaultEpilogueIaSJ_SJ_NS1C_6thread17LinearCombinationIaLi1EiiLNS1H_9ScaleType4KindE0ELNS_15FloatRoundStyleE2EaEENS1_15EpilogueDefaultEEEEEvvEEEEvNT_6ParamsE,"ax",@progbits
	.align	128
.text._ZN7cutlass13device_kernelINS_4gemm6kernel13GemmUniversalIN4cute5tupleIJiiiiEEENS1_10collective13CollectiveMmaINS1_34MainloopSm90TmaGmmaWarpSpecializedILi2ENS5_IJNS4_1CILi1EEESB_SB_EEENS1_35KernelTmaWarpSpecializedCooperativeEEENS5_IJNSA_ILi256EEENSA_ILi64EEENSA_ILi128EEEEEEaNS5_IJlSB_lEEEaSJ_NS4_8TiledMMAINS4_8MMA_AtomIJNS4_4SM904GMMA26MMA_64x64x32_S32S8S8_SS_TNEEEENS4_6LayoutINS5_IJNSA_ILi2EEESB_SB_EEENS5_IJSB_NSA_ILi0EEEST_EEEEENS5_IJNS4_10UnderscoreESW_SW_EEEEENS4_13SM90_TMA_LOADENS4_14ComposedLayoutINS4_7SwizzleILi3ELi4ELi3EEENS4_18smem_ptr_flag_bitsILi8EEENSQ_INS5_IJNSA_ILi8EEESH_EEENS5_IJSH_SB_EEEEEEEvNS4_8identityESZ_S19_vS1A_EENS_8epilogue10collective6detail29Sm90TmaWarpSpecializedAdapterINS1D_15DefaultEpilogueIaSJ_SJ_NS1C_6thread17LinearCombinationIaLi1EiiLNS1H_9ScaleType4KindE0ELNS_15FloatRoundStyleE2EaEENS1_15EpilogueDefaultEEEEEvvEEEEvNT_6ParamsE:
        .type           _ZN7cutlass13device_kernelINS_4gemm6kernel13GemmUniversalIN4cute5tupleIJiiiiEEENS1_10collective13CollectiveMmaINS1_34MainloopSm90TmaGmmaWarpSpecializedILi2ENS5_IJNS4_1CILi1EEESB_SB_EEENS1_35KernelTmaWarpSpecializedCooperativeEEENS5_IJNSA_ILi256EEENSA_ILi64EEENSA_ILi128EEEEEEaNS5_IJlSB_lEEEaSJ_NS4_8TiledMMAINS4_8MMA_AtomIJNS4_4SM904GMMA26MMA_64x64x32_S32S8S8_SS_TNEEEENS4_6LayoutINS5_IJNSA_ILi2EEESB_SB_EEENS5_IJSB_NSA_ILi0EEEST_EEEEENS5_IJNS4_10UnderscoreESW_SW_EEEEENS4_13SM90_TMA_LOADENS4_14ComposedLayoutINS4_7SwizzleILi3ELi4ELi3EEENS4_18smem_ptr_flag_bitsILi8EEENSQ_INS5_IJNSA_ILi8EEESH_EEENS5_IJSH_SB_EEEEEEEvNS4_8identityESZ_S19_vS1A_EENS_8epilogue10collective6detail29Sm90TmaWarpSpecializedAdapterINS1D_15DefaultEpilogueIaSJ_SJ_NS1C_6thread17LinearCombinationIaLi1EiiLNS1H_9ScaleType4KindE0ELNS_15FloatRoundStyleE2EaEENS1_15EpilogueDefaultEEEEEvvEEEEvNT_6ParamsE,@function
        .size           _ZN7cutlass13device_kernelINS_4gemm6kernel13GemmUniversalIN4cute5tupleIJiiiiEEENS1_10collective13CollectiveMmaINS1_34MainloopSm90TmaGmmaWarpSpecializedILi2ENS5_IJNS4_1CILi1EEESB_SB_EEENS1_35KernelTmaWarpSpecializedCooperativeEEENS5_IJNSA_ILi256EEENSA_ILi64EEENSA_ILi128EEEEEEaNS5_IJlSB_lEEEaSJ_NS4_8TiledMMAINS4_8MMA_AtomIJNS4_4SM904GMMA26MMA_64x64x32_S32S8S8_SS_TNEEEENS4_6LayoutINS5_IJNSA_ILi2EEESB_SB_EEENS5_IJSB_NSA_ILi0EEEST_EEEEENS5_IJNS4_10UnderscoreESW_SW_EEEEENS4_13SM90_TMA_LOADENS4_14ComposedLayoutINS4_7SwizzleILi3ELi4ELi3EEENS4_18smem_ptr_flag_bitsILi8EEENSQ_INS5_IJNSA_ILi8EEESH_EEENS5_IJSH_SB_EEEEEEEvNS4_8identityESZ_S19_vS1A_EENS_8epilogue10collective6detail29Sm90TmaWarpSpecializedAdapterINS1D_15DefaultEpilogueIaSJ_SJ_NS1C_6thread17LinearCombinationIaLi1EiiLNS1H_9ScaleType4KindE0ELNS_15FloatRoundStyleE2EaEENS1_15EpilogueDefaultEEEEEvvEEEEvNT_6ParamsE,(.L_x_194 - _ZN7cutlass13device_kernelINS_4gemm6kernel13GemmUniversalIN4cute5tupleIJiiiiEEENS1_10collective13CollectiveMmaINS1_34MainloopSm90TmaGmmaWarpSpecializedILi2ENS5_IJNS4_1CILi1EEESB_SB_EEENS1_35KernelTmaWarpSpecializedCooperativeEEENS5_IJNSA_ILi256EEENSA_ILi64EEENSA_ILi128EEEEEEaNS5_IJlSB_lEEEaSJ_NS4_8TiledMMAINS4_8MMA_AtomIJNS4_4SM904GMMA26MMA_64x64x32_S32S8S8_SS_TNEEEENS4_6LayoutINS5_IJNSA_ILi2EEESB_SB_EEENS5_IJSB_NSA_ILi0EEEST_EEEEENS5_IJNS4_10UnderscoreESW_SW_EEEEENS4_13SM90_TMA_LOADENS4_14ComposedLayoutINS4_7SwizzleILi3ELi4ELi3EEENS4_18smem_ptr_flag_bitsILi8EEENSQ_INS5_IJNSA_ILi8EEESH_EEENS5_IJSH_SB_EEEEEEEvNS4_8identityESZ_S19_vS1A_EENS_8epilogue10collective6detail29Sm90TmaWarpSpecializedAdapterINS1D_15DefaultEpilogueIaSJ_SJ_NS1C_6thread17LinearCombinationIaLi1EiiLNS1H_9ScaleType4KindE0ELNS_15FloatRoundStyleE2EaEENS1_15EpilogueDefaultEEEEEvvEEEEvNT_6ParamsE)
        .other          _ZN7cutlass13device_kernelINS_4gemm6kernel13GemmUniversalIN4cute5tupleIJiiiiEEENS1_10collective13CollectiveMmaINS1_34MainloopSm90TmaGmmaWarpSpecializedILi2ENS5_IJNS4_1CILi1EEESB_SB_EEENS1_35KernelTmaWarpSpecializedCooperativeEEENS5_IJNSA_ILi256EEENSA_ILi64EEENSA_ILi128EEEEEEaNS5_IJlSB_lEEEaSJ_NS4_8TiledMMAINS4_8MMA_AtomIJNS4_4SM904GMMA26MMA_64x64x32_S32S8S8_SS_TNEEEENS4_6LayoutINS5_IJNSA_ILi2EEESB_SB_EEENS5_IJSB_NSA_ILi0EEEST_EEEEENS5_IJNS4_10UnderscoreESW_SW_EEEEENS4_13SM90_TMA_LOADENS4_14ComposedLayoutINS4_7SwizzleILi3ELi4ELi3EEENS4_18smem_ptr_flag_bitsILi8EEENSQ_INS5_IJNSA_ILi8EEESH_EEENS5_IJSH_SB_EEEEEEEvNS4_8identityESZ_S19_vS1A_EENS_8epilogue10collective6detail29Sm90TmaWarpSpecializedAdapterINS1D_15DefaultEpilogueIaSJ_SJ_NS1C_6thread17LinearCombinationIaLi1EiiLNS1H_9ScaleType4KindE0ELNS_15FloatRoundStyleE2EaEENS1_15EpilogueDefaultEEEEEvvEEEEvNT_6ParamsE,@"STO_CUDA_ENTRY STV_DEFAULT"
_ZN7cutlass13device_kernelINS_4gemm6kernel13GemmUniversalIN4cute5tupleIJiiiiEEENS1_10collective13CollectiveMmaINS1_34MainloopSm90TmaGmmaWarpSpecializedILi2ENS5_IJNS4_1CILi1EEESB_SB_EEENS1_35KernelTmaWarpSpecializedCooperativeEEENS5_IJNSA_ILi256EEENSA_ILi64EEENSA_ILi128EEEEEEaNS5_IJlSB_lEEEaSJ_NS4_8TiledMMAINS4_8MMA_AtomIJNS4_4SM904GMMA26MMA_64x64x32_S32S8S8_SS_TNEEEENS4_6LayoutINS5_IJNSA_ILi2EEESB_SB_EEENS5_IJSB_NSA_ILi0EEEST_EEEEENS5_IJNS4_10UnderscoreESW_SW_EEEEENS4_13SM90_TMA_LOADENS4_14ComposedLayoutINS4_7SwizzleILi3ELi4ELi3EEENS4_18smem_ptr_flag_bitsILi8EEENSQ_INS5_IJNSA_ILi8EEESH_EEENS5_IJSH_SB_EEEEEEEvNS4_8identityESZ_S19_vS1A_EENS_8epilogue10collective6detail29Sm90TmaWarpSpecializedAdapterINS1D_15DefaultEpilogueIaSJ_SJ_NS1C_6thread17LinearCombinationIaLi1EiiLNS1H_9ScaleType4KindE0ELNS_15FloatRoundStyleE2EaEENS1_15EpilogueDefaultEEEEEvvEEEEvNT_6ParamsE:
[----:B------:R-:W0:Y:S01]  /*0000*/  LDC R1, c[0x0][0x28] ;  /* 0x00000a00ff017b82 */ /* 0x000e220000000800 */
[----:B------:R-:W1:Y:S01]  /*0010*/  S2R R18, SR_TID.X ;  /* 0x0000000000127919 */ /* 0x000e620000002100 */
[----:B------:R-:W-:Y:S01]  /*0020*/  ELECT P0, URZ, PT ;  /* 0x00000000003f782f */ /* 0x000fe20003800000 */
[----:B------:R-:W-:Y:S01]  /*0030*/  BSSY B0, `(.L_x_0) ;  /* 0x000000f000007945 */ /* 0x000fe20003800000 */
[--C-:B-1----:R-:W-:Y:S02]  /*0040*/  SHF.R.U32.HI R0, RZ, 0x5, R18.reuse ;  /* 0x00000005ff007819 */ /* 0x102fe40000011612 */
[----:B------:R-:W-:-:S03]  /*0050*/  SHF.R.U32.HI R2, RZ, 0x7, R18 ;  /* 0x00000007ff027819 */ /* 0x000fc60000011612 */
[----:B------:R-:W1:Y:S04]  /*0060*/  SHFL.IDX PT, R5, R0, RZ, 0x1f ;  /* 0x00001fff00057589 */ /* 0x000e6800000e0000 */
[----:B------:R2:W3:Y:S01]  /*0070*/  SHFL.IDX PT, R8, R2, RZ, 0x1f ;  /* 0x00001fff02087589 */ /* 0x0004e200000e0000 */
[----:B-1----:R-:W-:-:S13]  /*0080*/  ISETP.NE.OR P0, PT, R5, RZ, !P0 ;  /* 0x000000ff0500720c */ /* 0x002fda0004705670 */
[----:B0-23--:R-:W-:Y:S05]  /*0090*/  @P0 BRA `(.L_x_1) ;  /* 0x0000000000200947 */ /* 0x00dfea0003800000 */
[----:B------:R-:W-:Y:S02]  /*00a0*/  ULDC.64 UR4, c[0x0][0x198] ;  /* 0x0000660000047ab9 */ /* 0x000fe40000000a00 */
[----:B------:R-:W-:Y:S02]  /*00b0*/  UIADD3 UR6, UP0, UR4, 0xf0, URZ ;  /* 0x000000f004067890 */ /* 0x000fe4000ff1e03f */
[----:B------:R-:W-:Y:S02]  /*00c0*/  UIADD3 UR4, UP1, UR4, 0x1f0, URZ ;  /* 0x000001f004047890 */ /* 0x000fe4000ff3e03f */
[----:B------:R-:W-:Y:S02]  /*00d0*/  UIADD3.X UR7, URZ, UR5, URZ, UP0, !UPT ;  /* 0x000000053f077290 */ /* 0x000fe400087fe43f */
[----:B------:R-:W-:-:S07]  /*00e0*/  UIADD3.X UR5, URZ, UR5, URZ, UP1, !UPT ;  /* 0x000000053f057290 */ /* 0x000fce0008ffe43f */
[----:B------:R0:W-:Y:S02]  /*00f0*/  UTMACCTL.PF [UR6] ;  /* 0x00000000060079b9 */ /* 0x0001e40008040000 */
[----:B------:R0:W-:Y:S02]  /*0100*/  UTMACCTL.PF [UR4] ;  /* 0x00000000040079b9 */ /* 0x0001e40008040000 */
[----:B0-----:R-:W-:Y:S01]  /*0110*/  NOP ;  /* 0x0000000000007918 */ /* 0x001fe20000000000 */
.L_x_1:
[----:B------:R-:W-:Y:S05]  /*0120*/  BSYNC B0 ;  /* 0x0000000000007941 */ /* 0x000fea0003800000 */
.L_x_0:
[----:B------:R-:W0:Y:S02]  /*0130*/  SHFL.IDX PT, R2, R0, RZ, 0x1f ;  /* 0x00001fff00027589 */ /* 0x000e2400000e0000 */
[----:B0-----:R-:W-:-:S13]  /*0140*/  ISETP.NE.AND P0, PT, R2, RZ, PT ;  /* 0x000000ff0200720c */ /* 0x001fda0003f05270 */
[----:B------:R-:W-:Y:S05]  /*0150*/  @P0 BRA `(.L_x_2) ;  /* 0x0000000000480947 */ /* 0x000fea0003800000 */
[----:B------:R-:W0:Y:S01]  /*0160*/  S2UR UR8, SR_CgaCtaId ;  /* 0x00000000000879c3 */ /* 0x000e220000008800 */
[----:B------:R-:W-:Y:S01]  /*0170*/  UMOV UR4, 0x400 ;  /* 0x0000040000047882 */ /* 0x000fe20000000000 */
[----:B------:R-:W-:Y:S01]  /*0180*/  UMOV UR5, 0x1 ;  /* 0x0000000100057882 */ /* 0x000fe20000000000 */
[----:B------:R-:W-:Y:S01]  /*0190*/  UMOV UR6, 0x100 ;  /* 0x0000010000067882 */ /* 0x000fe20000000000 */
[----:B------:R-:W-:Y:S01]  /*01a0*/  ELECT P0, URZ, PT ;  /* 0x00000000003f782f */ /* 0x000fe20003800000 */
[----:B------:R-:W-:-:S04]  /*01b0*/  UIADD3 UR6, -UR6, 0x100000, URZ ;  /* 0x0010000006067890 */ /* 0x000fc8000fffe13f */
[----:B------:R-:W-:Y:S02]  /*01c0*/  USHF.L.U32 UR7, UR6, 0xb, URZ ;  /* 0x0000000b06077899 */ /* 0x000fe4000800063f */
[----:B------:R-:W-:Y:S02]  /*01d0*/  USHF.L.U32 UR6, UR6, 0x1, URZ ;  /* 0x0000000106067899 */ /* 0x000fe4000800063f */
[----:B0-----:R-:W-:Y:S02]  /*01e0*/  ULEA UR8, UR8, UR4, 0x18 ;  /* 0x0000000408087291 */ /* 0x001fe4000f8ec03f */
[----:B------:R-:W-:-:S04]  /*01f0*/  UIADD3 UR4, -UR5, 0x100000, URZ ;  /* 0x0010000005047890 */ /* 0x000fc8000fffe13f */
[----:B------:R-:W-:Y:S02]  /*0200*/  USHF.L.U32 UR5, UR4, 0xb, URZ ;  /* 0x0000000b04057899 */ /* 0x000fe4000800063f */
[----:B------:R-:W-:Y:S01]  /*0210*/  USHF.L.U32 UR4, UR4, 0x1, URZ ;  /* 0x0000000104047899 */ /* 0x000fe2000800063f */
[----:B------:R-:W0:Y:S11]  /*0220*/  FENCE.VIEW.ASYNC.S ;  /* 0x00000000000073c6 */ /* 0x000e360000000000 */
[----:B0-----:R0:W1:Y:S01]  /*0230*/  SYNCS.EXCH.64 URZ, [UR8], UR4 ;  /* 0x00000004083f75b2 */ /* 0x0010620008000100 */
[----:B------:R0:W2:Y:S01]  /*0240*/  SYNCS.EXCH.64 URZ, [UR8+0x10], UR6 ;  /* 0x00001006083f75b2 */ /* 0x0000a20008000100 */
[----:B------:R0:W3:Y:S01]  /*0250*/  SYNCS.EXCH.64 URZ, [UR8+0x8], UR4 ;  /* 0x00000804083f75b2 */ /* 0x0000e20008000100 */
[----:B------:R0:W4:Y:S01]  /*0260*/  SYNCS.EXCH.64 URZ, [UR8+0x18], UR6 ;  /* 0x00001806083f75b2 */ /* 0x0001220008000100 */
[----:B------:R-:W-:Y:S01]  /*0270*/  NOP ;  /* 0x0000000000007918 */ /* 0x000fe20000000000 */
.L_x_2:
[----:B------:R-:W5:Y:S01]  /*0280*/  SHFL.IDX PT, R0, R0, RZ, 0x1f ;  /* 0x00001fff00007589 */ /* 0x000f6200000e0000 */
[----:B------:R-:W-:Y:S01]  /*0290*/  ELECT P0, URZ, PT ;  /* 0x00000000003f782f */ /* 0x000fe20003800000 */
[----:B------:R-:W1:Y:S01]  /*02a0*/  LDC R2, c[0x0][0x65c] ;  /* 0x00019700ff027b82 */ /* 0x000e620000000800 */
[----:B------:R-:W-:Y:S01]  /*02b0*/  SHF.R.S32.HI R6, RZ, 0x1f, R5 ;  /* 0x0000001fff067819 */ /* 0x000fe20000011405 */
[----:B------:R-:W2:Y:S01]  /*02c0*/  S2R R3, SR_CTAID.Y ;  /* 0x0000000000037919 */ /* 0x000ea20000002600 */
[----:B0-----:R-:W-:Y:S01]  /*02d0*/  UMOV UR4, 0x20 ;  /* 0x0000002000047882 */ /* 0x001fe20000000000 */
[----:B------:R-:W-:Y:S01]  /*02e0*/  ISETP.NE.AND P2, PT, R8, RZ, PT ;  /* 0x000000ff0800720c */ /* 0x000fe20003f45270 */
[----:B------:R-:W-:Y:S01]  /*02f0*/  NOP ;  /* 0x0000000000007918 */ /* 0x000fe20000000000 */
[----:B------:R-:W0:Y:S01]  /*0300*/  S2R R4, SR_CTAID.X ;  /* 0x0000000000047919 */ /* 0x000e220000002500 */
[----:B------:R-:W-:Y:S01]  /*0310*/  LEA.HI R6, R6, R5, RZ, 0x2 ;  /* 0x0000000506067211 */ /* 0x000fe200078f10ff */
[----:B------:R-:W-:Y:S01]  /*0320*/  NOP ;  /* 0x0000000000007918 */ /* 0x000fe20000000000 */
[----:B-----5:R-:W-:-:S02]  /*0330*/  ISETP.NE.OR P0, PT, R0, RZ, !P0 ;  /* 0x000000ff0000720c */ /* 0x020fc40004705670 */
[----:B-1----:R-:W-:-:S04]  /*0340*/  ISETP.NE.AND P3, PT, R2, 0x1, PT ;  /* 0x000000010200780c */ /* 0x002fc80003f65270 */
[----:B------:R-:W-:Y:S02]  /*0350*/  P2R R0, PR, RZ, 0x8 ;  /* 0x00000008ff007803 */ /* 0x000fe40000000000 */
[----:B------:R-:W-:-:S05]  /*0360*/  LOP3.LUT R0, R6, 0xfffffffc, RZ, 0xc0, !PT ;  /* 0xfffffffc06007812 */ /* 0x000fca00078ec0ff */
[----:B------:R-:W-:Y:S01]  /*0370*/  VOTEU.ALL UP0, P0 ;  /* 0x00000000003f7886 */ /* 0x000fe20000000000 */
[----:B------:R-:W-:Y:S01]  /*0380*/  IMAD.IADD R0, R5, 0x1, -R0 ;  /* 0x0000000105007824 */ /* 0x000fe200078e0a00 */
[----:B------:R-:W0:Y:S01]  /*0390*/  @P3 LDC R17, c[0x0][0x10] ;  /* 0x00000400ff113b82 */ /* 0x000e220000000800 */
[----:B------:R-:W-:Y:S01]  /*03a0*/  VOTEU.ALL UP1, P0 ;  /* 0x00000000003f7886 */ /* 0x000fe20000020000 */
[----:B--2---:R-:W-:Y:S01]  /*03b0*/  @P3 IMAD.MOV.U32 R6, RZ, RZ, R3 ;  /* 0x000000ffff063224 */ /* 0x004fe200078e0003 */
[----:B------:R-:W-:Y:S01]  /*03c0*/  @!UP0 UMOV UR6, 0x400 ;  /* 0x0000040000068882 */ /* 0x000fe20000000000 */
[----:B------:R-:W-:-:S04]  /*03d0*/  @!UP0 UIADD3 UR4, -UR4, 0x100000, URZ ;  /* 0x0010000004048890 */ /* 0x000fc8000fffe13f */
[----:B------:R-:W-:Y:S02]  /*03e0*/  @!UP0 USHF.L.U32 UR5, UR4, 0xb, URZ ;  /* 0x0000000b04058899 */ /* 0x000fe4000800063f */
[----:B------:R-:W-:Y:S01]  /*03f0*/  @!UP0 USHF.L.U32 UR4, UR4, 0x1, URZ ;  /* 0x0000000104048899 */ /* 0x000fe2000800063f */
[----:B------:R-:W-:Y:S02]  /*0400*/  @P3 IMAD.MOV.U32 R7, RZ, RZ, RZ ;  /* 0x000000ffff073224 */ /* 0x000fe400078e00ff */
[----:B------:R-:W-:Y:S01]  /*0410*/  IMAD.MOV.U32 R5, RZ, RZ, RZ ;  /* 0x000000ffff057224 */ /* 0x000fe200078e00ff */
[----:B------:R-:W1:Y:S01]  /*0420*/  @!UP0 S2UR UR7, SR_CgaCtaId ;  /* 0x00000000000789c3 */ /* 0x000e620000008800 */
[----:B------:R-:W-:-:S07]  /*0430*/  @P3 IMAD.MOV.U32 R11, RZ, RZ, RZ ;  /* 0x000000ffff0b3224 */ /* 0x000fce00078e00ff */
[----:B------:R-:W2:Y:S01]  /*0440*/  @!P3 LDC R9, c[0x0][0xc] ;  /* 0x00000300ff09bb82 */ /* 0x000ea20000000800 */
[----:B0-----:R-:W-:-:S04]  /*0450*/  @P3 IMAD.WIDE.U32 R16, R4, R17, R6 ;  /* 0x0000001104103225 */ /* 0x001fc800078e0006 */
[----:B------:R-:W-:Y:S01]  /*0460*/  @P3 IMAD.IADD R17, R17, 0x1, R11 ;  /* 0x0000000111113824 */ /* 0x000fe200078e020b */
[----:B-1----:R-:W-:Y:S01]  /*0470*/  @!UP0 ULEA UR6, UR7, UR6, 0x18 ;  /* 0x0000000607068291 */ /* 0x002fe2000f8ec03f */
[----:B------:R-:W-:Y:S01]  /*0480*/  VOTEU.ALL UP0, P0 ;  /* 0x00000000003f7886 */ /* 0x000fe20000000000 */
[----:B------:R-:W-:-:S04]  /*0490*/  ISETP.NE.AND P0, PT, R0, 0x3, PT ;  /* 0x000000030000780c */ /* 0x000fc80003f05270 */
[----:B------:R-:W-:Y:S01]  /*04a0*/  ISETP.EQ.OR P0, PT, R0, RZ, !P0 ;  /* 0x000000ff0000720c */ /* 0x000fe20004702670 */
[----:B--2---:R-:W-:-:S03]  /*04b0*/  @!P3 IMAD.WIDE.U32 R6, R9, R3, R4 ;  /* 0x000000030906b225 */ /* 0x004fc600078e0004 */
[C---:B------:R-:W-:Y:S01]  /*04c0*/  ISETP.EQ.AND P0, PT, R8.reuse, RZ, P0 ;  /* 0x000000ff0800720c */ /* 0x040fe20000702270 */
[----:B------:R-:W-:Y:S01]  /*04d0*/  VIADD R8, R8, 0xffffffff ;  /* 0xffffffff08087836 */ /* 0x000fe20000000000 */
[----:B------:R-:W0:Y:S02]  /*04e0*/  FENCE.VIEW.ASYNC.S ;  /* 0x00000000000073c6 */ /* 0x000e240000000000 */
[----:B0-----:R0:W3:Y:S01]  /*04f0*/  @!UP0 SYNCS.EXCH.64 URZ, [UR6+0x30], UR4 ;  /* 0x00003004063f85b2 */ /* 0x0010e20008000100 */
[----:B------:R-:W-:Y:S01]  /*0500*/  @!P3 IMAD.MOV.U32 R16, RZ, RZ, R6 ;  /* 0x000000ffff10b224 */ /* 0x000fe200078e0006 */
[----:B------:R-:W-:Y:S01]  /*0510*/  SEL R19, RZ, 0x1, !P0 ;  /* 0x00000001ff137807 */ /* 0x000fe20004000000 */
[----:B------:R-:W-:Y:S01]  /*0520*/  @!P3 IMAD.MOV.U32 R17, RZ, RZ, R7 ;  /* 0x000000ffff11b224 */ /* 0x000fe200078e0007 */
[----:B------:R-:W-:-:S04]  /*0530*/  ISETP.GE.U32.AND P1, PT, R8, 0x2, PT ;  /* 0x000000020800780c */ /* 0x000fc80003f26070 */
[----:B------:R-:W-:Y:S01]  /*0540*/  SEL R19, R19, 0x2, P1 ;  /* 0x0000000213137807 */ /* 0x000fe20000800000 */
[----:B------:R0:W3:Y:S01]  /*0550*/  @!UP1 SYNCS.EXCH.64 URZ, [UR6+0x38], UR4 ;  /* 0x00003804063f95b2 */ /* 0x0000e20008000100 */
[----:B------:R-:W-:Y:S01]  /*0560*/  NOP ;  /* 0x0000000000007918 */ /* 0x000fe20000000000 */
[----:B---34-:R-:W-:Y:S06]  /*0570*/  BAR.SYNC.DEFER_BLOCKING 0x0 ;  /* 0x0000000000007b1d */ /* 0x018fec0000010000 */
[----:B------:R-:W-:Y:S05]  /*0580*/  @!P2 BRA `(.L_x_3) ;  /* 0x000000540040a947 */ /* 0x000fea0003800000 */
[----:B------:R-:W-:-:S13]  /*0590*/  ISETP.GT.U32.AND P0, PT, R8, 0x1, PT ;  /* 0x000000010800780c */ /* 0x000fda0003f04070 */
[----:B0-----:R-:W-:Y:S05]  /*05a0*/  @P0 EXIT ;  /* 0x000000000000094d */ /* 0x001fea0003800000 */
[----:B------:R-:W-:Y:S01]  /*05b0*/  ULDC.64 UR4, c[0x0][0x650] ;  /* 0x0001940000047ab9 */ /* 0x000fe20000000a00 */
[----:B------:R-:W-:Y:S01]  /*05c0*/  PRMT R0, RZ, 0x7610, R0 ;  /* 0x00007610ff007816 */ /* 0x000fe20000000000 */
[----:B------:R-:W-:Y:S01]  /*05d0*/  IMAD.MOV.U32 R90, RZ, RZ, -0x1 ;  /* 0xffffffffff5a7424 */ /* 0x000fe200078e00ff */
[----:B------:R-:W-:Y:S01]  /*05e0*/  ISETP.GE.U32.AND P0, PT, R16, UR4, PT ;  /* 0x0000000410007c0c */ /* 0x000fe2000bf06070 */
[----:B------:R-:W-:Y:S02]  /*05f0*/  IMAD.MOV.U32 R91, RZ, RZ, -0x1 ;  /* 0xffffffffff5b7424 */ /* 0x000fe400078e00ff */
[----:B------:R-:W-:Y:S01]  /*0600*/  IMAD.MOV.U32 R89, RZ, RZ, -0x1 ;  /* 0xffffffffff597424 */ /* 0x000fe200078e00ff */
[----:B------:R-:W-:-:S13]  /*0610*/  ISETP.GE.U32.AND.EX P0, PT, R17, UR5, PT, P0 ;  /* 0x0000000511007c0c */ /* 0x000fda000bf06100 */
[----:B------:R-:W-:Y:S05]  /*0620*/  @P0 BRA `(.L_x_4) ;  /* 0x0000000400540947 */ /* 0x000fea0003800000 */
[----:B------:R-:W0:Y:S01]  /*0630*/  LDC.64 R14, c[0x0][0x628] ;  /* 0x00018a00ff0e7b82 */ /* 0x000e220000000a00 */
[----:B------:R-:W-:Y:S02]  /*0640*/  IMAD.MOV.U32 R6, RZ, RZ, R16 ;  /* 0x000000ffff067224 */ /* 0x000fe400078e0010 */
[----:B------:R-:W-:-:S05]  /*0650*/  IMAD.MOV.U32 R7, RZ, RZ, R17 ;  /* 0x000000ffff077224 */ /* 0x000fca00078e0011 */
[----:B------:R-:W1:Y:S08]  /*0660*/  LDC R0, c[0x0][0x630] ;  /* 0x00018c00ff007b82 */ /* 0x000e700000000800 */
[----:B------:R-:W2:Y:S01]  /*0670*/  LDC.64 R20, c[0x0][0x620] ;  /* 0x00018800ff147b82 */ /* 0x000ea20000000a00 */
[----:B0-----:R-:W-:-:S04]  /*0680*/  ISETP.NE.U32.AND P0, PT, R14, RZ, PT ;  /* 0x000000ff0e00720c */ /* 0x001fc80003f05070 */
[----:B------:R-:W-:-:S13]  /*0690*/  ISETP.NE.AND.EX P0, PT, R15, RZ, PT, P0 ;  /* 0x000000ff0f00720c */ /* 0x000fda0003f05300 */
[----:B-12---:R-:W-:Y:S05]  /*06a0*/  @!P0 BRA `(.L_x_5) ;  /* 0x0000000000288947 */ /* 0x006fea0003800000 */
[----:B------:R-:W0:Y:S02]  /*06b0*/  LDC R11, c[0x0][0x634] ;  /* 0x00018d00ff0b7b82 */ /* 0x000e240000000800 */
[----:B0-----:R-:W-:-:S05]  /*06c0*/  IADD3 R11, P0, R16, R11, RZ ;  /* 0x0000000b100b7210 */ /* 0x001fca0007f1e0ff */
[----:B------:R-:W-:-:S04]  /*06d0*/  IMAD.X R13, RZ, RZ, R17, P0 ;  /* 0x000000ffff0d7224 */ /* 0x000fc800000e0611 */
[----:B------:R-:W-:-:S04]  /*06e0*/  IMAD.WIDE.U32 R6, R13, R14, RZ ;  /* 0x0000000e0d067225 */ /* 0x000fc800078e00ff */
[----:B------:R-:W-:-:S04]  /*06f0*/  IMAD.WIDE.U32 R8, P0, R11, R15, R6 ;  /* 0x0000000f0b087225 */ /* 0x000fc80007800006 */
[----:B------:R-:W-:-:S04]  /*0700*/  IMAD.WIDE.U32 R6, R11, R14, RZ ;  /* 0x0000000e0b067225 */ /* 0x000fc800078e00ff */
[----:B------:R-:W-:Y:S01]  /*0710*/  IMAD.X R11, RZ, RZ, RZ, P0 ;  /* 0x000000ffff0b7224 */ /* 0x000fe200000e06ff */
[----:B------:R-:W-:Y:S01]  /*0720*/  IADD3 RZ, P0, R7, R8, RZ ;  /* 0x0000000807ff7210 */ /* 0x000fe20007f1e0ff */
[----:B------:R-:W-:-:S04]  /*0730*/  IMAD.MOV.U32 R10, RZ, RZ, R9 ;  /* 0x000000ffff0a7224 */ /* 0x000fc800078e0009 */
[----:B------:R-:W-:-:S08]  /*0740*/  IMAD.WIDE.U32.X R6, R13, R15, R10, P0 ;  /* 0x0000000f0d067225 */ /* 0x000fd000000e040a */
.L_x_5:
[-CC-:B------:R-:W-:Y:S01]  /*0750*/  SHF.R.U64 R89, R6, R0.reuse, R7.reuse ;  /* 0x0000000006597219 */ /* 0x180fe20000001207 */
[----:B------:R-:W0:Y:S01]  /*0760*/  LDC R10, c[0x0][0x618] ;  /* 0x00018600ff0a7b82 */ /* 0x000e220000000800 */
[----:B------:R-:W-:Y:S01]  /*0770*/  SHF.R.U32.HI R5, RZ, R0, R7 ;  /* 0x00000000ff057219 */ /* 0x000fe20000011607 */
[----:B------:R-:W-:Y:S01]  /*0780*/  ULDC UR4, c[0x0][0x150] ;  /* 0x0000540000047ab9 */ /* 0x000fe20000000800 */
[----:B------:R-:W-:Y:S02]  /*0790*/  IADD3 R9, P0, RZ, -R89, RZ ;  /* 0x80000059ff097210 */ /* 0x000fe40007f1e0ff */
[----:B------:R-:W-:-:S03]  /*07a0*/  I2FP.F32.U32 R0, R4 ;  /* 0x0000000400007245 */ /* 0x000fc60000201000 */
[----:B------:R-:W1:Y:S01]  /*07b0*/  LDC.64 R26, c[0x0][0x640] ;  /* 0x00019000ff1a7b82 */ /* 0x000e620000000a00 */
[----:B------:R-:W-:Y:S02]  /*07c0*/  IMAD.X R11, RZ, RZ, ~R5, P0 ;  /* 0x000000ffff0b7224 */ /* 0x000fe400000e0e05 */
[----:B------:R-:W-:Y:S01]  /*07d0*/  FMUL R0, R0, UR4 ;  /* 0x0000000400007c20 */ /* 0x000fe20008400000 */
[----:B------:R-:W-:Y:S01]  /*07e0*/  IMAD.WIDE.U32 R6, R9, R20, R16 ;  /* 0x0000001409067225 */ /* 0x000fe200078e0010 */
[----:B------:R-:W-:-:S03]  /*07f0*/  ULDC UR4, c[0x0][0x154] ;  /* 0x0000550000047ab9 */ /* 0x000fc60000000800 */
[----:B------:R-:W-:Y:S01]  /*0800*/  IMAD R8, R11, R20, RZ ;  /* 0x000000140b087224 */ /* 0x000fe200078e02ff */
[----:B------:R-:W2:Y:S01]  /*0810*/  LDC R5, c[0x0][0x144] ;  /* 0x00005100ff057b82 */ /* 0x000ea20000000800 */
[----:B------:R-:W3:Y:S02]  /*0820*/  F2I.U32.TRUNC.NTZ R0, R0 ;  /* 0x0000000000007305 */ /* 0x000ee4000020f000 */
[----:B------:R-:W-:-:S04]  /*0830*/  IMAD R9, R9, R21, R8 ;  /* 0x0000001509097224 */ /* 0x000fc800078e0208 */
[----:B------:R-:W-:Y:S01]  /*0840*/  IMAD.IADD R7, R7, 0x1, R9 ;  /* 0x0000000107077824 */ /* 0x000fe200078e0209 */
[----:B------:R-:W4:Y:S01]  /*0850*/  LDC R12, c[0x0][0x608] ;  /* 0x00018200ff0c7b82 */ /* 0x000f220000000800 */
[----:B------:R-:W-:-:S03]  /*0860*/  IMAD.MOV.U32 R9, RZ, RZ, -0x1 ;  /* 0xffffffffff097424 */ /* 0x000fc600078e00ff */
[-CC-:B0-----:R-:W-:Y:S02]  /*0870*/  SHF.R.U64 R20, R6, R10.reuse, R7.reuse ;  /* 0x0000000a06147219 */ /* 0x181fe40000001207 */
[----:B------:R-:W-:Y:S02]  /*0880*/  I2FP.F32.U32 R6, R3 ;  /* 0x0000000300067245 */ /* 0x000fe40000201000 */
[----:B------:R-:W0:Y:S01]  /*0890*/  LDC R24, c[0x0][0x658] ;  /* 0x00019600ff187b82 */ /* 0x000e220000000800 */
[----:B-1----:R-:W-:Y:S01]  /*08a0*/  ISETP.NE.U32.AND P0, PT, R26, RZ, PT ;  /* 0x000000ff1a00720c */ /* 0x002fe20003f05070 */
[----:B---3--:R-:W-:Y:S01]  /*08b0*/  IMAD.MOV R8, RZ, RZ, -R0 ;  /* 0x000000ffff087224 */ /* 0x008fe200078e0a00 */
[----:B------:R-:W-:Y:S01]  /*08c0*/  SHF.R.U32.HI R7, RZ, R10, R7 ;  /* 0x0000000aff077219 */ /* 0x000fe20000011607 */
[----:B------:R-:W-:Y:S01]  /*08d0*/  FMUL R6, R6, UR4 ;  /* 0x0000000406067c20 */ /* 0x000fe20008400000 */
[----:B------:R-:W-:-:S03]  /*08e0*/  ISETP.NE.AND.EX P0, PT, R27, RZ, PT, P0 ;  /* 0x000000ff1b00720c */ /* 0x000fc60003f05300 */
[----:B------:R-:W1:Y:S01]  /*08f0*/  LDC R14, c[0x0][0x148] ;  /* 0x00005200ff0e7b82 */ /* 0x000e620000000800 */
[----:B--2---:R-:W-:-:S07]  /*0900*/  IMAD R0, R5, R8, R4 ;  /* 0x0000000805007224 */ /* 0x004fce00078e0204 */
[----:B------:R-:W2:Y:S01]  /*0910*/  LDC R22, c[0x0][0x600] ;  /* 0x00018000ff167b82 */ /* 0x000ea20000000800 */
[-CC-:B----4-:R-:W-:Y:S02]  /*0920*/  SHF.R.U64 R28, R20, R12.reuse, R7.reuse ;  /* 0x0000000c141c7219 */ /* 0x190fe40000001207 */
[----:B------:R-:W-:Y:S01]  /*0930*/  SHF.R.U32.HI R5, RZ, R12, R7 ;  /* 0x0000000cff057219 */ /* 0x000fe20000011607 */
[----:B------:R-:W-:Y:S01]  /*0940*/  IMAD.MOV.U32 R7, RZ, RZ, 0x1 ;  /* 0x00000001ff077424 */ /* 0x000fe200078e00ff */
[----:B------:R3:W4:Y:S03]  /*0950*/  F2I.U32.TRUNC.NTZ R12, R6 ;  /* 0x00000006000c7305 */ /* 0x000726000020f000 */
[----:B------:R-:W1:Y:S01]  /*0960*/  LDC R15, c[0x0][0x648] ;  /* 0x00019200ff0f7b82 */ /* 0x000e620000000800 */
[-C--:B0-----:R-:W-:Y:S02]  /*0970*/  SHF.L.U32 R4, R9, R24.reuse, RZ ;  /* 0x0000001809047219 */ /* 0x081fe400000006ff */
[----:B------:R-:W-:-:S02]  /*0980*/  SHF.R.U64 R30, R28, R24, R5 ;  /* 0x000000181c1e7219 */ /* 0x000fc40000001205 */
[----:B------:R-:W-:Y:S02]  /*0990*/  LOP3.LUT R11, RZ, R4, RZ, 0x33, !PT ;  /* 0x00000004ff0b7212 */ /* 0x000fe400078e33ff */
[-C--:B------:R-:W-:Y:S01]  /*09a0*/  SHF.R.U32.HI R5, RZ, R24.reuse, R5 ;  /* 0x00000018ff057219 */ /* 0x080fe20000011605 */
[----:B------:R-:W0:Y:S01]  /*09b0*/  LDC R21, c[0x0][0x638] ;  /* 0x00018e00ff157b82 */ /* 0x000e220000000800 */
[----:B------:R-:W-:Y:S01]  /*09c0*/  SHF.L.U32 R10, R7, R24, RZ ;  /* 0x00000018070a7219 */ /* 0x000fe200000006ff */
[----:B------:R-:W-:-:S06]  /*09d0*/  IMAD.MOV.U32 R4, RZ, RZ, R30 ;  /* 0x000000ffff047224 */ /* 0x000fcc00078e001e */
[----:B------:R-:W0:Y:S01]  /*09e0*/  LDC R90, c[0x0][0x610] ;  /* 0x00018400ff5a7b82 */ /* 0x000e220000000800 */
[----:B---34-:R-:W-:Y:S05]  /*09f0*/  @!P0 BRA `(.L_x_6) ;  /* 0x0000000000288947 */ /* 0x018fea0003800000 */
[----:B------:R-:W3:Y:S02]  /*0a00*/  LDC R9, c[0x0][0x64c] ;  /* 0x00019300ff097b82 */ /* 0x000ee40000000800 */
[----:B---3--:R-:W-:-:S05]  /*0a10*/  IADD3 R9, P0, R30, R9, RZ ;  /* 0x000000091e097210 */ /* 0x008fca0007f1e0ff */
        /* <DEDUP_REMOVED lines=8> */
.L_x_6:
[----:B-1----:R-:W-:Y:S01]  /*0aa0*/  SHF.R.U64 R4, R4, R15, R5 ;  /* 0x0000000f04047219 */ /* 0x002fe20000001205 */
[----:B--2---:R-:W-:Y:S01]  /*0ab0*/  VIADD R5, R22, 0xffffffff ;  /* 0xffffffff16057836 */ /* 0x004fe20000000000 */
[----:B------:R-:W-:Y:S01]  /*0ac0*/  LOP3.LUT R11, R28, R11, RZ, 0xc0, !PT ;  /* 0x0000000b1c0b7212 */ /* 0x000fe200078ec0ff */
[----:B------:R-:W-:Y:S02]  /*0ad0*/  IMAD.MOV R12, RZ, RZ, -R12 ;  /* 0x000000ffff0c7224 */ /* 0x000fe400078e0a0c */
[----:B------:R-:W-:Y:S01]  /*0ae0*/  IMAD.MOV R6, RZ, RZ, -R4 ;  /* 0x000000ffff067224 */ /* 0x000fe200078e0a04 */
[----:B------:R-:W-:Y:S01]  /*0af0*/  LOP3.LUT R5, R20, R5, RZ, 0xc0, !PT ;  /* 0x0000000514057212 */ /* 0x000fe200078ec0ff */
[----:B------:R-:W-:Y:S02]  /*0b00*/  @P3 IMAD R0, R14, R12, R3 ;  /* 0x0000000c0e003224 */ /* 0x000fe400078e0203 */
[----:B------:R-:W-:Y:S02]  /*0b10*/  IMAD R11, R10, R4, R11 ;  /* 0x000000040a0b7224 */ /* 0x000fe400078e020b */
[----:B0-----:R-:W-:-:S02]  /*0b20*/  IMAD R3, R6, R21, R30 ;  /* 0x0000001506037224 */ /* 0x001fc400078e021e */
[----:B------:R-:W-:Y:S02]  /*0b30*/  IMAD R90, R11, R90, R0 ;  /* 0x0000005a0b5a7224 */ /* 0x000fe400078e0200 */
[----:B------:R-:W-:Y:S02]  /*0b40*/  IMAD R3, R3, R22, R5 ;  /* 0x0000001603037224 */ /* 0x000fe400078e0205 */
[----:B------:R-:W-:-:S03]  /*0b50*/  IMAD.MOV.U32 R0, RZ, RZ, 0x1 ;  /* 0x00000001ff007424 */ /* 0x000fc600078e00ff */
[----:B------:R-:W-:Y:S02]  /*0b60*/  SEL R91, R3, R90, !P3 ;  /* 0x0000005a035b7207 */ /* 0x000fe40005800000 */
[----:B------:R-:W-:-:S07]  /*0b70*/  SEL R90, R90, R3, !P3 ;  /* 0x000000035a5a7207 */ /* 0x000fce0005800000 */
.L_x_4:
[----:B------:R-:W-:-:S08]  /*0b80*/  NOP ;  /* 0x0000000000007918 */ /* 0x000fd00000000000 */
[----:B------:R-:W0:Y:S02]  /*0b90*/  USETMAXREG.TRY_ALLOC.CTAPOOL UP0, 0xe8 ;  /* 0x000000e8000079c8 */ /* 0x000e240008000600 */
[----:B0-----:R-:W-:-:S13]  /*0ba0*/  PLOP3.LUT P0, PT, PT, PT, UP0, 0x80, 0x0 ;  /* 0x000000000000781c */ /* 0x001fda0003f0f008 */
[----:B------:R-:W-:Y:S05]  /*0bb0*/  @!P0 BRA `(.L_x_4) ;  /* 0xfffffffc00f08947 */ /* 0x000fea000383ffff */
[----:B------:R-:W-:Y:S01]  /*0bc0*/  ULDC.64 UR4, c[0x0][0x598] ;  /* 0x0001660000047ab9 */ /* 0x000fe20000000a00 */
[----:B------:R-:W-:Y:S01]  /*0bd0*/  ULDC.64 UR36, c[0x0][0x208] ;  /* 0x0000820000247ab9 */ /* 0x000fe20000000a00 */
[----:B------:R-:W-:-:S04]  /*0be0*/  ISETP.NE.U32.AND P0, PT, RZ, UR4, PT ;  /* 0x00000004ff007c0c */ /* 0x000fc8000bf05070 */
[----:B------:R-:W-:-:S13]  /*0bf0*/  ISETP.NE.AND.EX P0, PT, RZ, UR5, PT, P0 ;  /* 0x00000005ff007c0c */ /* 0x000fda000bf05300 */
[----:B------:R-:W-:Y:S05]  /*0c00*/  @!P0 BRA `(.L_x_7) ;  /* 0x00000000001c8947 */ /* 0x000fea0003800000 */
[----:B------:R-:W0:Y:S02]  /*0c10*/  LDC.64 R4, c[0x0][0x598] ;  /* 0x00016600ff047b82 */ /* 0x000e240000000a00 */
[----:B0-----:R-:W2:Y:S02]  /*0c20*/  LDG.E.64 R4, desc[UR36][R4.64] ;  /* 0x0000002404047981 */ /* 0x001ea4000c1e1b00 */
[----:B--2---:R-:W-:-:S04]  /*0c30*/  ISETP.NE.U32.AND P0, PT, R4, RZ, PT ;  /* 0x000000ff0400720c */ /* 0x004fc80003f05070 */
[----:B------:R-:W-:-:S13]  /*0c40*/  ISETP.NE.AND.EX P0, PT, R5, RZ, PT, P0 ;  /* 0x000000ff0500720c */ /* 0x000fda0003f05300 */
[----:B------:R-:W-:Y:S05]  /*0c50*/  @!P0 BRA `(.L_x_7) ;  /* 0x0000000000088947 */ /* 0x000fea0003800000 */
[----:B------:R0:W5:Y:S01]  /*0c60*/  LD.E R22, desc[UR36][R4.64] ;  /* 0x0000002404167980 */ /* 0x000162000c101900 */
[----:B------:R-:W-:Y:S05]  /*0c70*/  BRA `(.L_x_8) ;  /* 0x0000000000247947 */ /* 0x000fea0003800000 */
.L_x_7:
[----:B------:R-:W-:Y:S02]  /*0c80*/  ULDC.64 UR4, c[0x0][0x588] ;  /* 0x0001620000047ab9 */ /* 0x000fe40000000a00 */
[----:B------:R-:W-:-:S04]  /*0c90*/  ISETP.NE.U32.AND P0, PT, RZ, UR4, PT ;  /* 0x00000004ff007c0c */ /* 0x000fc8000bf05070 */
[----:B------:R-:W-:-:S13]  /*0ca0*/  ISETP.NE.AND.EX P0, PT, RZ, UR5, PT, P0 ;  /* 0x00000005ff007c0c */ /* 0x000fda000bf05300 */
[----:B------:R-:W-:Y:S05]  /*0cb0*/  @!P0 BRA `(.L_x_9) ;  /* 0x00000000000c8947 */ /* 0x000fea0003800000 */
[----:B------:R-:W0:Y:S02]  /*0cc0*/  LDC.64 R22, c[0x0][0x588] ;  /* 0x00016200ff167b82 */ /* 0x000e240000000a00 */
[----:B0-----:R1:W5:Y:S01]  /*0cd0*/  LDG.E R22, desc[UR36][R22.64] ;  /* 0x0000002416167981 */ /* 0x001362000c1e1900 */
[----:B------:R-:W-:Y:S05]  /*0ce0*/  BRA `(.L_x_8) ;  /* 0x0000000000087947 */ /* 0x000fea0003800000 */
.L_x_9:
[----:B------:R-:W-:Y:S02]  /*0cf0*/  ULDC UR4, c[0x0][0x580] ;  /* 0x0001600000047ab9 */ /* 0x000fe40000000800 */
[----:B------:R-:W-:-:S07]  /*0d00*/  IMAD.U32 R22, RZ, RZ, UR4 ;  /* 0x00000004ff167e24 */ /* 0x000fce000f8e00ff */
.L_x_8:
[----:B------:R-:W-:Y:S02]  /*0d10*/  ULDC.64 UR4, c[0x0][0x5a0] ;  /* 0x0001680000047ab9 */ /* 0x000fe40000000a00 */
[----:B------:R-:W-:-:S04]  /*0d20*/  ISETP.NE.U32.AND P0, PT, RZ, UR4, PT ;  /* 0x00000004ff007c0c */ /* 0x000fc8000bf05070 */
[----:B------:R-:W-:-:S13]  /*0d30*/  ISETP.NE.AND.EX P0, PT, RZ, UR5, PT, P0 ;  /* 0x00000005ff007c0c */ /* 0x000fda000bf05300 */
[----:B------:R-:W-:Y:S05]  /*0d40*/  @!P0 BRA `(.L_x_10) ;  /* 0x00000000001c8947 */ /* 0x000fea0003800000 */
[----:B0-----:R-:W0:Y:S02]  /*0d50*/  LDC.64 R4, c[0x0][0x5a0] ;  /* 0x00016800ff047b82 */ /* 0x001e240000000a00 */
[----:B0-----:R-:W2:Y:S02]  /*0d60*/  LDG.E.64 R4, desc[UR36][R4.64] ;  /* 0x0000002404047981 */ /* 0x001ea4000c1e1b00 */
[----:B--2---:R-:W-:-:S04]  /*0d70*/  ISETP.NE.U32.AND P0, PT, R4, RZ, PT ;  /* 0x000000ff0400720c */ /* 0x004fc80003f05070 */
[----:B------:R-:W-:-:S13]  /*0d80*/  ISETP.NE.AND.EX P0, PT, R5, RZ, PT, P0 ;  /* 0x000000ff0500720c */ /* 0x000fda0003f05300 */
[----:B------:R-:W-:Y:S05]  /*0d90*/  @!P0 BRA `(.L_x_10) ;  /* 0x0000000000088947 */ /* 0x000fea0003800000 */
[----:B-1----:R0:W5:Y:S01]  /*0da0*/  LD.E R23, desc[UR36][R4.64] ;  /* 0x0000002404177980 */ /* 0x002162000c101900 */
[----:B------:R-:W-:Y:S05]  /*0db0*/  BRA `(.L_x_11) ;  /* 0x0000000000247947 */ /* 0x000fea0003800000 */
.L_x_10:
[----:B------:R-:W-:Y:S02]  /*0dc0*/  ULDC.64 UR4, c[0x0][0x590] ;  /* 0x0001640000047ab9 */ /* 0x000fe40000000a00 */
[----:B------:R-:W-:-:S04]  /*0dd0*/  ISETP.NE.U32.AND P0, PT, RZ, UR4, PT ;  /* 0x00000004ff007c0c */ /* 0x000fc8000bf05070 */
[----:B------:R-:W-:-:S13]  /*0de0*/  ISETP.NE.AND.EX P0, PT, RZ, UR5, PT, P0 ;  /* 0x00000005ff007c0c */ /* 0x000fda000bf05300 */
[----:B------:R-:W-:Y:S05]  /*0df0*/  @!P0 BRA `(.L_x_12) ;  /* 0x00000000000c8947 */ /* 0x000fea0003800000 */
[----:B0-----:R-:W1:Y:S02]  /*0e00*/  LDC.64 R4, c[0x0][0x590] ;  /* 0x00016400ff047b82 */ /* 0x001e640000000a00 */
[----:B-1----:R1:W5:Y:S01]  /*0e10*/  LDG.E R23, desc[UR36][R4.64] ;  /* 0x0000002404177981 */ /* 0x002362000c1e1900 */
[----:B------:R-:W-:Y:S05]  /*0e20*/  BRA `(.L_x_11) ;  /* 0x0000000000087947 */ /* 0x000fea0003800000 */
.L_x_12:
[----:B------:R-:W-:Y:S02]  /*0e30*/  ULDC UR4, c[0x0][0x584] ;  /* 0x0001610000047ab9 */ /* 0x000fe40000000800 */
[----:B-1----:R-:W-:-:S07]  /*0e40*/  IMAD.U32 R23, RZ, RZ, UR4 ;  /* 0x00000004ff177e24 */ /* 0x002fce000f8e00ff */
.L_x_11:
[----:B------:R-:W-:-:S13]  /*0e50*/  LOP3.LUT P0, RZ, R0, 0xff, RZ, 0xc0, !PT ;  /* 0x000000ff00ff7812 */ /* 0x000fda000780c0ff */
[----:B------:R-:W-:Y:S05]  /*0e60*/  @!P0 EXIT ;  /* 0x000000000000894d */ /* 0x000fea0003800000 */
[----:B------:R-:W-:Y:S01]  /*0e70*/  ULDC UR4, c[0x0][0x28c] ;  /* 0x0000a30000047ab9 */ /* 0x000fe20000000800 */
[----:B------:R-:W-:Y:S01]  /*0e80*/  UMOV UR38, URZ ;  /* 0x0000003f00267c82 */ /* 0x000fe20008000000 */
[----:B------:R-:W-:Y:S01]  /*0e90*/  UIADD3 UR4, UR4, 0x7f, URZ ;  /* 0x0000007f04047890 */ /* 0x000fe2000fffe03f */
[----:B------:R-:W-:-:S03]  /*0ea0*/  UMOV UR39, URZ ;  /* 0x0000003f00277c82 */ /* 0x000fc60008000000 */
[----:B------:R-:W-:-:S04]  /*0eb0*/  USHF.R.S32.HI UR5, URZ, 0x1f, UR4 ;  /* 0x0000001f3f057899 */ /* 0x000fc80008011404 */
[----:B------:R-:W-:-:S04]  /*0ec0*/  ULEA.HI UR5, UR5, UR4, URZ, 0x7 ;  /* 0x0000000405057291 */ /* 0x000fc8000f8f383f */
[----:B------:R-:W-:-:S12]  /*0ed0*/  USHF.R.S32.HI UR40, URZ, 0x7, UR5 ;  /* 0x000000073f287899 */ /* 0x000fd80008011405 */
.L_x_162:
[----:B------:R-:W-:Y:S01]  /*0ee0*/  LOP3.LUT R0, R18, 0x80, RZ, 0xc0, !PT ;  /* 0x0000008012007812 */ /* 0x000fe200078ec0ff */
[----:B------:R-:W2:Y:S01]  /*0ef0*/  S2UR UR7, SR_CgaCtaId ;  /* 0x00000000000779c3 */ /* 0x000ea20000008800 */
[----:B------:R-:W-:Y:S02]  /*0f00*/  UMOV UR6, 0x400 ;  /* 0x0000040000067882 */ /* 0x000fe40000000000 */
[----:B------:R-:W-:-:S06]  /*0f10*/  SHF.R.U32.HI R0, RZ, 0x7, R0 ;  /* 0x00000007ff007819 */ /* 0x000fcc0000011600 */
[----:B---3--:R-:W3:Y:S01]  /*0f20*/  SHFL.IDX PT, R0, R0, RZ, 0x1f ;  /* 0x00001fff00007589 */ /* 0x008ee200000e0000 */
[----:B--2---:R-:W-:Y:S01]  /*0f30*/  ULEA UR6, UR7, UR6, 0x18 ;  /* 0x0000000607067291 */ /* 0x004fe2000f8ec03f */
[----:B---3--:R-:W-:-:S13]  /*0f40*/  R2UR UR4, R0 ;  /* 0x00000000000472ca */ /* 0x008fda00000e0000 */
[----:B------:R-:W-:-:S04]  /*0f50*/  ULEA.HI UR5, UR4, UR4, URZ, 0x1 ;  /* 0x0000000404057291 */ /* 0x000fc8000f8f083f */
[----:B------:R-:W-:-:S04]  /*0f60*/  ULOP3.LUT UR5, UR5, 0x7fffe, URZ, 0xc0, !UPT ;  /* 0x0007fffe05057892 */ /* 0x000fc8000f8ec03f */
[----:B------:R-:W-:-:S03]  /*0f70*/  UIADD3 UR5, UR4, -UR5, URZ ;  /* 0x8000000504057290 */ /* 0x000fc6000fffe03f */
[----:B------:R-:W-:Y:S01]  /*0f80*/  ULDC UR4, c[0x0][0x28c] ;  /* 0x0000a30000047ab9 */ /* 0x000fe20000000800 */
[----:B------:R-:W-:Y:S01]  /*0f90*/  ULEA UR5, UR5, UR6, 0xd ;  /* 0x0000000605057291 */ /* 0x000fe2000f8e683f */
[----:B------:R-:W-:-:S03]  /*0fa0*/  ISETP.LT.AND P0, PT, RZ, UR4, PT ;  /* 0x00000004ff007c0c */ /* 0x000fc6000bf01270 */
[----:B------:R-:W-:-:S04]  /*0fb0*/  UIADD3 UR5, UR5, 0x100, URZ ;  /* 0x0000010005057890 */ /* 0x000fc8000fffe03f */
[----:B------:R-:W-:-:S04]  /*0fc0*/  USHF.R.U32.HI UR5, URZ, 0x4, UR5 ;  /* 0x000000043f057899 */ /* 0x000fc80008011605 */
[----:B------:R-:W-:-:S04]  /*0fd0*/  ULOP3.LUT UR5, UR5, 0x3fff, URZ, 0xc0, !UPT ;  /* 0x00003fff05057892 */ /* 0x000fc8000f8ec03f */
[----:B------:R-:W-:Y:S01]  /*0fe0*/  ULOP3.LUT UR41, UR5, 0x10000, URZ, 0xfc, !UPT ;  /* 0x0001000005297892 */ /* 0x000fe2000f8efc3f */
[----:B01--4-:R-:W-:Y:S11]  /*0ff0*/  @P0 BRA `(.L_x_13) ;  /* 0x0000000000400947 */ /* 0x013ff60003800000 */
[----:B------:R-:W-:Y:S01]  /*1000*/  MOV R0, 0x0 ;  /* 0x0000000000007802 */ /* 0x000fe20000000f00 */
[----:B------:R-:W-:Y:S01]  /*1010*/  ULDC.64 UR4, c[0x4][0x68] ;  /* 0x01001a0000047ab9 */ /* 0x000fe20000000a00 */
[----:B------:R-:W-:Y:S01]  /*1020*/  ULDC.64 UR6, c[0x4][0x8] ;  /* 0x0100020000067ab9 */ /* 0x000fe20000000a00 */
[----:B01----:R-:W-:Y:S01]  /*1030*/  IMAD.U32 R4, RZ, RZ, UR4 ;  /* 0x00000004ff047e24 */ /* 0x003fe2000f8e00ff */
[----:B------:R0:W1:Y:S01]  /*1040*/  LDC.64 R14, c[0x4][R0] ;  /* 0x01000000000e7b82 */ /* 0x0000620000000a00 */
[----:B------:R-:W-:Y:S01]  /*1050*/  IMAD.U32 R5, RZ, RZ, UR5 ;  /* 0x00000005ff057e24 */ /* 0x000fe2000f8e00ff */
[----:B------:R-:W-:Y:S01]  /*1060*/  ULDC.64 UR4, c[0x4][0x70] ;  /* 0x01001c0000047ab9 */ /* 0x000fe20000000a00 */
[----:B------:R-:W-:Y:S02]  /*1070*/  IMAD.U32 R10, RZ, RZ, UR6 ;  /* 0x00000006ff0a7e24 */ /* 0x000fe4000f8e00ff */
[----:B------:R-:W-:Y:S02]  /*1080*/  IMAD.U32 R6, RZ, RZ, UR4 ;  /* 0x00000004ff067e24 */ /* 0x000fe4000f8e00ff */
[----:B------:R-:W-:-:S02]  /*1090*/  IMAD.U32 R7, RZ, RZ, UR5 ;  /* 0x00000005ff077e24 */ /* 0x000fc4000f8e00ff */
[----:B------:R-:W-:Y:S02]  /*10a0*/  IMAD.U32 R11, RZ, RZ, UR7 ;  /* 0x00000007ff0b7e24 */ /* 0x000fe4000f8e00ff */
[----:B------:R-:W-:Y:S02]  /*10b0*/  IMAD.MOV.U32 R8, RZ, RZ, 0x1e1 ;  /* 0x000001e1ff087424 */ /* 0x000fe400078e00ff */
[----:B------:R-:W-:Y:S02]  /*10c0*/  IMAD.MOV.U32 R12, RZ, RZ, 0x1 ;  /* 0x00000001ff0c7424 */ /* 0x000fe400078e00ff */
[----:B0-----:R-:W-:-:S07]  /*10d0*/  IMAD.MOV.U32 R13, RZ, RZ, RZ ;  /* 0x000000ffff0d7224 */ /* 0x001fce00078e00ff */
[----:B------:R-:W-:-:S07]  /*10e0*/  LEPC R20, `(.L_x_13) ;  /* 0x000000001014794e */ /* 0x000fce0000000000 */
[----:B-1---5:R-:W-:Y:S05]  /*10f0*/  CALL.ABS.NOINC R14 ;  /* 0x000000000e007343 */ /* 0x022fea0003c00000 */
.L_x_13:
[----:B------:R-:W-:-:S04]  /*1100*/  LOP3.LUT R0, R19, 0x1, RZ, 0xfc, !PT ;  /* 0x0000000113007812 */ /* 0x000fc800078efcff */
[----:B------:R-:W-:-:S13]  /*1110*/  ISETP.NE.AND P0, PT, R0, 0x3, PT ;  /* 0x000000030000780c */ /* 0x000fda0003f05270 */
[----:B------:R-:W-:Y:S05]  /*1120*/  @!P0 BRA `(.L_x_14) ;  /* 0x0000000000048947 */ /* 0x000fea0003800000 */
[----:B------:R-:W-:Y:S01]  /*1130*/  BPT.TRAP 0x1 ;  /* 0x000000040000795c */ /* 0x000fe20000300000 */
.L_x_14:
[----:B------:R-:W2:Y:S01]  /*1140*/  S2UR UR5, SR_CgaCtaId ;  /* 0x00000000000579c3 */ /* 0x000ea20000008800 */
[----:B------:R-:W-:Y:S01]  /*1150*/  UMOV UR4, 0x400 ;  /* 0x0000040000047882 */ /* 0x000fe20000000000 */
[----:B------:R-:W-:Y:S02]  /*1160*/  IMAD.U32 R0, RZ, RZ, UR38 ;  /* 0x00000026ff007e24 */ /* 0x000fe4000f8e00ff */
[----:B------:R-:W-:-:S03]  /*1170*/  IMAD.U32 R3, RZ, RZ, UR39 ;  /* 0x00000027ff037e24 */ /* 0x000fc6000f8e00ff */
[----:B------:R-:W-:Y:S01]  /*1180*/  SHF.L.U32 R0, R0, 0x1f, RZ ;  /* 0x0000001f00007819 */ /* 0x000fe200000006ff */
[----:B--2---:R-:W-:-:S06]  /*1190*/  ULEA UR4, UR5, UR4, 0x18 ;  /* 0x0000000405047291 */ /* 0x004fcc000f8ec03f */
[----:B------:R-:W-:-:S04]  /*11a0*/  IMAD.U32 R6, RZ, RZ, UR4 ;  /* 0x00000004ff067e24 */ /* 0x000fc8000f8e00ff */
[----:B------:R-:W-:-:S04]  /*11b0*/  IMAD R3, R3, 0x8, R6 ;  /* 0x0000000803037824 */ /* 0x000fc800078e0206 */
[----:B------:R2:W3:Y:S01]  /*11c0*/  SYNCS.PHASECHK.TRANS64.TRYWAIT P1, [R3+URZ], R0 ;  /* 0x00000000030075a7 */ /* 0x0004e2000802017f */
[----:B------:R-:W-:Y:S05]  /*11d0*/  @!P0 BRA `(.L_x_15) ;  /* 0x0000000000048947 */ /* 0x000fea0003800000 */
[----:B------:R-:W-:Y:S01]  /*11e0*/  BPT.TRAP 0x1 ;  /* 0x000000040000795c */ /* 0x000fe20000300000 */
.L_x_15:
[----:B---3--:R-:W-:Y:S05]  /*11f0*/  @P1 BRA `(.L_x_16) ;  /* 0x0000000000081947 */ /* 0x008fea0003800000 */
[----:B------:R-:W3:Y:S02]  /*1200*/  SYNCS.PHASECHK.TRANS64.TRYWAIT P1, [R3+URZ], R0 ;  /* 0x00000000030075a7 */ /* 0x000ee4000802017f */
[----:B---3--:R-:W-:Y:S05]  /*1210*/  @!P1 BRA `(.L_x_17) ;  /* 0x0000005c00649947 */ /* 0x008fea0003800000 */
.L_x_16:
[----:B------:R-:W-:-:S04]  /*1220*/  UISETP.LT.AND UP0, UPT, UR40, 0x1, UPT ;  /* 0x000000012800788c */ /* 0x000fc8000bf01270 */
[----:B------:R-:W-:-:S06]  /*1230*/  USEL UR4, UR40, 0x1, UP0 ;  /* 0x0000000128047887 */ /* 0x000fcc0008000000 */
[----:B--23--:R-:W-:Y:S01]  /*1240*/  IMAD.U32 R0, RZ, RZ, UR4 ;  /* 0x00000004ff007e24 */ /* 0x00cfe2000f8e00ff */
[----:B------:R-:W-:Y:S05]  /*1250*/  WARPSYNC.ALL ;  /* 0x0000000000007948 */ /* 0x000fea0003800000 */
[----:B------:R-:W-:-:S04]  /*1260*/  IADD3 R0, -R0, UR40, RZ ;  /* 0x0000002800007c10 */ /* 0x000fc8000fffe1ff */
[----:B------:R-:W-:Y:S02]  /*1270*/  ISETP.GE.AND P1, PT, R0, 0x1, PT ;  /* 0x000000010000780c */ /* 0x000fe40003f26270 */
[----:B------:R-:W-:Y:S01]  /*1280*/  R2UR UR4, R6 ;  /* 0x00000000060472ca */ /* 0x000fe200000e0000 */
[----:B------:R-:W-:Y:S01]  /*1290*/  ULEA UR6, UR39, UR41, 0xb ;  /* 0x0000002927067291 */ /* 0x000fe2000f8e583f */
[----:B------:R-:W-:Y:S01]  /*12a0*/  WARPGROUP.ARRIVE ;  /* 0x00000000000079c5 */ /* 0x000fe20000000000 */
[----:B------:R-:W-:Y:S01]  /*12b0*/  UMOV UR9, 0x40000040 ;  /* 0x4000004000097882 */ /* 0x000fe20000000000 */
[----:B------:R-:W-:Y:S01]  /*12c0*/  UMOV UR11, 0x40000040 ;  /* 0x40000040000b7882 */ /* 0x000fe20000000000 */
[----:B------:R-:W-:-:S03]  /*12d0*/  UIADD3 UR7, UR6, 0x400, URZ ;  /* 0x0000040006077890 */ /* 0x000fc6000fffe03f */
[----:B------:R-:W-:-:S05]  /*12e0*/  UMOV UR8, UR6 ;  /* 0x0000000600087c82 */ /* 0x000fca0008000000 */
[----:B------:R-:W-:-:S04]  /*12f0*/  UIADD3 UR4, UR4, 0x10100, URZ ;  /* 0x0001010004047890 */ /* 0x000fc8000fffe03f */
[----:B------:R-:W-:-:S04]  /*1300*/  USHF.R.U32.HI UR4, URZ, 0x4, UR4 ;  /* 0x000000043f047899 */ /* 0x000fc80008011604 */
[----:B------:R-:W-:-:S04]  /*1310*/  ULOP3.LUT UR4, UR4, 0x3fff, URZ, 0xc0, !UPT ;  /* 0x00003fff04047892 */ /* 0x000fc8000f8ec03f */
[----:B------:R-:W-:-:S04]  /*1320*/  ULOP3.LUT UR4, UR4, 0x10000, URZ, 0xfc, !UPT ;  /* 0x0001000004047892 */ /* 0x000fc8000f8efc3f */
[----:B------:R-:W-:-:S07]  /*1330*/  ULEA UR5, UR39, UR4, 0x9 ;  /* 0x0000000427057291 */ /* 0x000fce000f8e483f */
[----:B------:R-:W-:Y:S02]  /*1340*/  UMOV UR10, UR5 ;  /* 0x00000005000a7c82 */ /* 0x000fe40008000000 */
[----:B------:R-:W-:Y:S01]  /*1350*/  IGMMA.64x64x32.S8.S8 R56, gdesc[UR8], RZ, !UPT, gsb0 ;  /* 0x01e00000083879f1 */ /* 0x000fe2000c0410ff */
[----:B------:R-:W-:Y:S01]  /*1360*/  UMOV UR8, UR7 ;  /* 0x0000000700087c82 */ /* 0x000fe20008000000 */
[----:B------:R-:W-:Y:S01]  /*1370*/  UMOV UR9, 0x40000040 ;  /* 0x4000004000097882 */ /* 0x000fe20000000000 */
[----:B------:R-:W-:Y:S01]  /*1380*/  UIADD3 UR7, UR6, 0x402, URZ ;  /* 0x0000040206077890 */ /* 0x000fe2000fffe03f */
[----:B------:R-:W-:Y:S02]  /*1390*/  WARPGROUP.DEPBAR.LE gsb0, 0x0 ;  /* 0x00008000000079c5 */ /* 0x000fe40000010000 */
[----:B------:R-:W-:-:S06]  /*13a0*/  WARPGROUP.ARRIVE ;  /* 0x00000000000079c5 */ /* 0x000fcc0000000000 */
[----:B------:R-:W-:Y:S01]  /*13b0*/  IGMMA.64x64x32.S8.S8 R24, gdesc[UR8], RZ, !UPT, gsb0 ;  /* 0x01e00000081879f1 */ /* 0x000fe2000c0410ff */
[----:B------:R-:W-:Y:S02]  /*13c0*/  UIADD3 UR8, UR6, 0x2, URZ ;  /* 0x0000000206087890 */ /* 0x000fe4000fffe03f */
[----:B------:R-:W-:Y:S01]  /*13d0*/  UIADD3 UR10, UR5, 0x2, URZ ;  /* 0x00000002050a7890 */ /* 0x000fe2000fffe03f */
[----:B------:R-:W-:Y:S01]  /*13e0*/  UMOV UR9, 0x40000040 ;  /* 0x4000004000097882 */ /* 0x000fe20000000000 */
[----:B------:R-:W-:Y:S01]  /*13f0*/  UMOV UR11, 0x40000040 ;  /* 0x40000040000b7882 */ /* 0x000fe20000000000 */
[----:B------:R-:W-:Y:S02]  /*1400*/  WARPGROUP.DEPBAR.LE gsb0, 0x0 ;  /* 0x00008000000079c5 */ /* 0x000fe40000010000 */
[----:B------:R-:W-:-:S06]  /*1410*/  WARPGROUP.ARRIVE ;  /* 0x00000000000079c5 */ /* 0x000fcc0000000000 */
[----:B------:R-:W-:Y:S01]  /*1420*/  IGMMA.64x64x32.S8.S8 R56, gdesc[UR8], R56, gsb0 ;  /* 0x01e00000083879f1 */ /* 0x000fe20008041038 */
[----:B------:R-:W-:Y:S01]  /*1430*/  UMOV UR8, UR7 ;  /* 0x0000000700087c82 */ /* 0x000fe20008000000 */
[----:B------:R-:W-:Y:S01]  /*1440*/  UMOV UR9, 0x40000040 ;  /* 0x4000004000097882 */ /* 0x000fe20000000000 */
[----:B------:R-:W-:Y:S01]  /*1450*/  UIADD3 UR7, UR6, 0x404, URZ ;  /* 0x0000040406077890 */ /* 0x000fe2000fffe03f */
[----:B------:R-:W-:Y:S02]  /*1460*/  WARPGROUP.DEPBAR.LE gsb0, 0x0 ;  /* 0x00008000000079c5 */ /* 0x000fe40000010000 */
[----:B------:R-:W-:-:S06]  /*1470*/  WARPGROUP.ARRIVE ;  /* 0x00000000000079c5 */ /* 0x000fcc0000000000 */
[----:B------:R-:W-:Y:S01]  /*1480*/  IGMMA.64x64x32.S8.S8 R24, gdesc[UR8], R24, gsb0 ;  /* 0x01e00000081879f1 */ /* 0x000fe20008041018 */
        /* <DEDUP_REMOVED lines=9> */
[----:B------:R-:W-:Y:S02]  /*1520*/  WARPGROUP.DEPBAR.LE gsb0, 0x0 ;  /* 0x00008000000079c5 */ /* 0x000fe40000010000 */
[----:B------:R-:W-:-:S06]  /*1530*/  WARPGROUP.ARRIVE ;  /* 0x00000000000079c5 */ /* 0x000fcc0000000000 */
[----:B------:R-:W-:Y:S01]  /*1540*/  IGMMA.64x64x32.S8.S8 R24, gdesc[UR8], R24, gsb0 ;  /* 0x01e00000081879f1 */ /* 0x000fe20008041018 */
[----:B------:R-:W-:Y:S02]  /*1550*/  UIADD3 UR8, UR6, 0x6, URZ ;  /* 0x0000000606087890 */ /* 0x000fe4000fffe03f */
[----:B------:R-:W-:Y:S01]  /*1560*/  UIADD3 UR10, UR5, 0x6, URZ ;  /* 0x00000006050a7890 */ /* 0x000fe2000fffe03f */
[----:B------:R-:W-:Y:S01]  /*1570*/  UMOV UR9, 0x40000040 ;  /* 0x4000004000097882 */ /* 0x000fe20000000000 */
[----:B------:R-:W-:Y:S01]  /*1580*/  UMOV UR11, 0x40000040 ;  /* 0x40000040000b7882 */ /* 0x000fe20000000000 */
[----:B------:R-:W-:Y:S01]  /*1590*/  UIADD3 UR6, UR6, 0x406, URZ ;  /* 0x0000040606067890 */ /* 0x000fe2000fffe03f */
[----:B------:R-:W-:Y:S02]  /*15a0*/  WARPGROUP.DEPBAR.LE gsb0, 0x0 ;  /* 0x00008000000079c5 */ /* 0x000fe40000010000 */
[----:B------:R-:W-:-:S06]  /*15b0*/  WARPGROUP.ARRIVE ;  /* 0x00000000000079c5 */ /* 0x000fcc0000000000 */
[----:B------:R-:W-:Y:S01]  /*15c0*/  IGMMA.64x64x32.S8.S8 R56, gdesc[UR8], R56, gsb0 ;  /* 0x01e00000083879f1 */ /* 0x000fe20008041038 */
[----:B------:R-:W-:Y:S01]  /*15d0*/  UMOV UR8, UR6 ;  /* 0x0000000600087c82 */ /* 0x000fe20008000000 */
[----:B------:R-:W-:Y:S01]  /*15e0*/  UMOV UR9, 0x40000040 ;  /* 0x4000004000097882 */ /* 0x000fe20000000000 */
[----:B------:R-:W-:Y:S02]  /*15f0*/  WARPGROUP.DEPBAR.LE gsb0, 0x0 ;  /* 0x00008000000079c5 */ /* 0x000fe40000010000 */
[----:B------:R-:W-:-:S06]  /*1600*/  WARPGROUP.ARRIVE ;  /* 0x00000000000079c5 */ /* 0x000fcc0000000000 */
[----:B------:R-:W-:Y:S03]  /*1610*/  IGMMA.64x64x32.S8.S8 R24, gdesc[UR8], R24, gsb0 ;  /* 0x01e00000081879f1 */ /* 0x000fe60008041018 */
[----:B------:R-:W-:Y:S02]  /*1620*/  WARPGROUP.DEPBAR.LE gsb0, 0x0 ;  /* 0x00008000000079c5 */ /* 0x000fe40000010000 */
[----:B------:R-:W-:Y:S05]  /*1630*/  @!P1 BRA `(.L_x_18) ;  /* 0x0000000400809947 */ /* 0x000fea0003800000 */
[----:B------:R-:W-:Y:S02]  /*1640*/  UIADD3 UR5, UR39, 0x1, URZ ;  /* 0x0000000127057890 */ /* 0x000fe4000fffe03f */
[----:B------:R-:W-:Y:S02]  /*1650*/  IMAD.U32 R3, RZ, RZ, UR39 ;  /* 0x00000027ff037e24 */ /* 0x000fe4000f8e00ff */
[----:B------:R-:W-:-:S04]  /*1660*/  UISETP.NE.AND UP0, UPT, UR5, 0x2, UPT ;  /* 0x000000020500788c */ /* 0x000fc8000bf05270 */
[----:B------:R-:W-:Y:S02]  /*1670*/  USEL UR6, URZ, 0x1, UP0 ;  /* 0x000000013f067887 */ /* 0x000fe40008000000 */
[----:B------:R-:W-:Y:S02]  /*1680*/  USEL UR5, UR5, URZ, UP0 ;  /* 0x0000003f05057287 */ /* 0x000fe40008000000 */
[----:B------:R-:W-:-:S06]  /*1690*/  ULOP3.LUT UR6, UR38, UR6, URZ, 0x3c, !UPT ;  /* 0x0000000626067292 */ /* 0x000fcc000f8e3c3f */
[----:B------:R-:W-:-:S07]  /*16a0*/  IMAD.U32 R7, RZ, RZ, UR6 ;  /* 0x00000006ff077e24 */ /* 0x000fce000f8e00ff */
.L_x_25:
[----:B------:R-:W-:Y:S05]  /*16b0*/  @!P0 BRA `(.L_x_19) ;  /* 0x0000000000048947 */ /* 0x000fea0003800000 */
[----:B------:R-:W-:Y:S01]  /*16c0*/  BPT.TRAP 0x1 ;  /* 0x000000040000795c */ /* 0x000fe20000300000 */
.L_x_19:
[----:B------:R-:W2:Y:S01]  /*16d0*/  S2UR UR7, SR_CgaCtaId ;  /* 0x00000000000779c3 */ /* 0x000ea20000008800 */
[----:B------:R-:W-:Y:S01]  /*16e0*/  UMOV UR6, 0x400 ;  /* 0x0000040000067882 */ /* 0x000fe20000000000 */
[----:B01----:R-:W-:Y:S01]  /*16f0*/  IMAD.U32 R5, RZ, RZ, UR5 ;  /* 0x00000005ff057e24 */ /* 0x003fe2000f8e00ff */
[----:B------:R-:W-:Y:S01]  /*1700*/  SHF.L.U32 R4, R7, 0x1f, RZ ;  /* 0x0000001f07047819 */ /* 0x000fe200000006ff */
[----:B--2---:R-:W-:-:S06]  /*1710*/  ULEA UR6, UR7, UR6, 0x18 ;  /* 0x0000000607067291 */ /* 0x004fcc000f8ec03f */
[----:B------:R-:W-:-:S04]  /*1720*/  IMAD.U32 R6, RZ, RZ, UR6 ;  /* 0x00000006ff067e24 */ /* 0x000fc8000f8e00ff */
[----:B------:R-:W-:-:S04]  /*1730*/  IMAD R5, R5, 0x8, R6 ;  /* 0x0000000805057824 */ /* 0x000fc800078e0206 */
[----:B------:R0:W1:Y:S01]  /*1740*/  SYNCS.PHASECHK.TRANS64.TRYWAIT P1, [R5+URZ], R4 ;  /* 0x00000004050075a7 */ /* 0x000062000802017f */
[----:B------:R-:W-:Y:S05]  /*1750*/  @!P0 BRA `(.L_x_20) ;  /* 0x0000000000048947 */ /* 0x000fea0003800000 */
[----:B------:R-:W-:Y:S01]  /*1760*/  BPT.TRAP 0x1 ;  /* 0x000000040000795c */ /* 0x000fe20000300000 */
.L_x_20:
[----:B-1----:R-:W-:Y:S05]  /*1770*/  @P1 BRA `(.L_x_21) ;  /* 0x0000000000081947 */ /* 0x002fea0003800000 */
[----:B------:R-:W1:Y:S02]  /*1780*/  SYNCS.PHASECHK.TRANS64.TRYWAIT P1, [R5+URZ], R4 ;  /* 0x00000004050075a7 */ /* 0x000e64000802017f */
[----:B-1----:R-:W-:Y:S05]  /*1790*/  @!P1 BRA `(.L_x_22) ;  /* 0x0000005800189947 */ /* 0x002fea0003800000 */
.L_x_21:
[----:B------:R-:W-:Y:S01]  /*17a0*/  ULEA UR6, UR5, UR4, 0x9 ;  /* 0x0000000405067291 */ /* 0x000fe2000f8e483f */
[----:B------:R-:W-:Y:S01]  /*17b0*/  WARPGROUP.ARRIVE ;  /* 0x00000000000079c5 */ /* 0x000fe20000000000 */
[----:B------:R-:W-:Y:S01]  /*17c0*/  ULEA UR7, UR5, UR41, 0xb ;  /* 0x0000002905077291 */ /* 0x000fe2000f8e583f */
[----:B------:R-:W-:Y:S01]  /*17d0*/  UMOV UR11, 0x40000040 ;  /* 0x40000040000b7882 */ /* 0x000fe20000000000 */
[----:B------:R-:W-:Y:S02]  /*17e0*/  UMOV UR9, 0x40000040 ;  /* 0x4000004000097882 */ /* 0x000fe40000000000 */
[----:B------:R-:W-:Y:S01]  /*17f0*/  UIADD3 UR12, UR7, 0x400, URZ ;  /* 0x00000400070c7890 */ /* 0x000fe2000fffe03f */
[----:B------:R-:W-:Y:S02]  /*1800*/  UMOV UR10, UR6 ;  /* 0x00000006000a7c82 */ /* 0x000fe40008000000 */
[----:B------:R-:W-:Y:S02]  /*1810*/  UMOV UR8, UR7 ;  /* 0x0000000700087c82 */ /* 0x000fe40008000000 */
[----:B------:R-:W-:Y:S01]  /*1820*/  IGMMA.64x64x32.S8.S8 R56, gdesc[UR8], R56, gsb0 ;  /* 0x01e00000083879f1 */ /* 0x000fe20008041038 */
[----:B------:R-:W-:Y:S01]  /*1830*/  UMOV UR9, 0x40000040 ;  /* 0x4000004000097882 */ /* 0x000fe20000000000 */
[----:B------:R-:W-:Y:S01]  /*1840*/  UMOV UR8, UR12 ;  /* 0x0000000c00087c82 */ /* 0x000fe20008000000 */
[----:B------:R-:W-:Y:S01]  /*1850*/  UIADD3 UR12, UR7, 0x402, URZ ;  /* 0x00000402070c7890 */ /* 0x000fe2000fffe03f */
[----:B------:R-:W-:-:S02]  /*1860*/  WARPGROUP.DEPBAR.LE gsb0, 0x0 ;  /* 0x00008000000079c5 */ /* 0x000fc40000010000 */
        /* <DEDUP_REMOVED lines=42> */
[----:B------:R-:W-:Y:S01]  /*1b10*/  BPT.TRAP 0x1 ;  /* 0x000000040000795c */ /* 0x000fe20000300000 */
.L_x_23:
[----:B01----:R-:W-:Y:S01]  /*1b20*/  IMAD R4, R3, 0x8, R6 ;  /* 0x0000000803047824 */ /* 0x003fe200078e0206 */
[----:B------:R-:W-:-:S03]  /*1b30*/  ISETP.GT.U32.AND P1, PT, R19, 0x1, PT ;  /* 0x000000011300780c */ /* 0x000fc60003f24070 */
[----:B------:R-:W-:-:S05]  /*1b40*/  VIADD R4, R4, 0x10 ;  /* 0x0000001004047836 */ /* 0x000fca0000000000 */
[----:B------:R-:W-:-:S04]  /*1b50*/  PRMT R4, RZ, 0x654, R4 ;  /* 0x00000654ff047816 */ /* 0x000fc80000000004 */
[----:B------:R0:W-:Y:S01]  /*1b60*/  SYNCS.ARRIVE.TRANS64.RED.A1T0 RZ, [R4+URZ], RZ ;  /* 0x000000ff04ff79a7 */ /* 0x0001e2000810043f */
[----:B------:R-:W-:Y:S05]  /*1b70*/  @P1 BRA `(.L_x_24) ;  /* 0x0000000000041947 */ /* 0x000fea0003800000 */
[----:B------:R-:W-:Y:S01]  /*1b80*/  BPT.TRAP 0x1 ;  /* 0x000000040000795c */ /* 0x000fe20000300000 */
.L_x_24:
[----:B------:R-:W-:Y:S01]  /*1b90*/  UIADD3 UR5, UR5, 0x1, URZ ;  /* 0x0000000105057890 */ /* 0x000fe2000fffe03f */
[C---:B------:R-:W-:Y:S01]  /*1ba0*/  ISETP.GT.AND P2, PT, R0.reuse, 0x1, PT ;  /* 0x000000010000780c */ /* 0x040fe20003f44270 */
[----:B------:R-:W-:Y:S02]  /*1bb0*/  VIADD R3, R3, 0x1 ;  /* 0x0000000103037836 */ /* 0x000fe40000000000 */
[----:B------:R-:W-:Y:S01]  /*1bc0*/  UISETP.NE.AND UP0, UPT, UR5, 0x2, UPT ;  /* 0x000000020500788c */ /* 0x000fe2000bf05270 */
[----:B------:R-:W-:Y:S02]  /*1bd0*/  VIADD R0, R0, 0xffffffff ;  /* 0xffffffff00007836 */ /* 0x000fe40000000000 */
[C---:B------:R-:W-:Y:S01]  /*1be0*/  ISETP.NE.AND P1, PT, R3.reuse, 0x2, PT ;  /* 0x000000020300780c */ /* 0x040fe20003f25270 */
[----:B------:R-:W-:Y:S02]  /*1bf0*/  USEL UR6, URZ, 0x1, UP0 ;  /* 0x000000013f067887 */ /* 0x000fe40008000000 */
[----:B------:R-:W-:Y:S01]  /*1c00*/  USEL UR5, UR5, URZ, UP0 ;  /* 0x0000003f05057287 */ /* 0x000fe20008000000 */
[----:B------:R-:W-:-:S03]  /*1c10*/  SEL R3, R3, RZ, P1 ;  /* 0x000000ff03037207 */ /* 0x000fc60000800000 */
[----:B------:R-:W-:Y:S01]  /*1c20*/  LOP3.LUT R7, R7, UR6, RZ, 0x3c, !PT ;  /* 0x0000000607077c12 */ /* 0x000fe2000f8e3cff */
[----:B------:R-:W-:Y:S07]  /*1c30*/  @P2 BRA `(.L_x_25) ;  /* 0xfffffff8009c2947 */ /* 0x000fee000383ffff */
.L_x_18:
[----:B------:R-:W2:Y:S02]  /*1c40*/  LDC R0, c[0x0][0x28c] ;  /* 0x0000a300ff007b82 */ /* 0x000ea40000000800 */
[----:B--2---:R-:W-:-:S13]  /*1c50*/  ISETP.GE.AND P1, PT, R0, 0x1, PT ;  /* 0x000000010000780c */ /* 0x004fda0003f26270 */
[----:B------:R-:W-:Y:S05]  /*1c60*/  @!P1 BRA `(.L_x_26) ;  /* 0x0000000000389947 */ /* 0x000fea0003800000 */
[----:B------:R-:W-:Y:S05]  /*1c70*/  @!P0 BRA `(.L_x_27) ;  /* 0x0000000000048947 */ /* 0x000fea0003800000 */
[----:B------:R-:W-:Y:S01]  /*1c80*/  BPT.TRAP 0x1 ;  /* 0x000000040000795c */ /* 0x000fe20000300000 */
.L_x_27:
[----:B------:R-:W-:Y:S01]  /*1c90*/  UISETP.LT.AND UP0, UPT, UR40, 0x1, UPT ;  /* 0x000000012800788c */ /* 0x000fe2000bf01270 */
[----:B------:R-:W-:-:S03]  /*1ca0*/  ISETP.GT.U32.AND P0, PT, R19, 0x1, PT ;  /* 0x000000011300780c */ /* 0x000fc60003f04070 */
[----:B------:R-:W-:-:S04]  /*1cb0*/  USEL UR4, UR40, 0x1, UP0 ;  /* 0x0000000128047887 */ /* 0x000fc80008000000 */
[----:B------:R-:W-:-:S04]  /*1cc0*/  UIADD3 UR4, UR39, UR40, -UR4 ;  /* 0x0000002827047290 */ /* 0x000fc8000fffe804 */
[----:B------:R-:W-:-:S04]  /*1cd0*/  USHF.L.U32 UR4, UR4, 0x3, URZ ;  /* 0x0000000304047899 */ /* 0x000fc8000800063f */
[----:B------:R-:W-:-:S06]  /*1ce0*/  ULOP3.LUT UR4, UR4, 0x8, URZ, 0xc0, !UPT ;  /* 0x0000000804047892 */ /* 0x000fcc000f8ec03f */
[----:B------:R-:W-:-:S05]  /*1cf0*/  IMAD.U32 R3, RZ, RZ, UR4 ;  /* 0x00000004ff037e24 */ /* 0x000fca000f8e00ff */
[----:B------:R-:W-:-:S04]  /*1d00*/  IADD3 R0, R6, 0x10, R3 ;  /* 0x0000001006007810 */ /* 0x000fc80007ffe003 */
[----:B------:R-:W-:-:S04]  /*1d10*/  PRMT R0, RZ, 0x654, R0 ;  /* 0x00000654ff007816 */ /* 0x000fc80000000000 */
[----:B------:R2:W-:Y:S01]  /*1d20*/  SYNCS.ARRIVE.TRANS64.RED.A1T0 RZ, [R0+URZ], RZ ;  /* 0x000000ff00ff79a7 */ /* 0x0005e2000810043f */
[----:B------:R-:W-:Y:S05]  /*1d30*/  @P0 BRA `(.L_x_26) ;  /* 0x0000000000040947 */ /* 0x000fea0003800000 */
[----:B------:R-:W-:Y:S01]  /*1d40*/  BPT.TRAP 0x1 ;  /* 0x000000040000795c */ /* 0x000fe20000300000 */
.L_x_26:
[----:B------:R-:W3:Y:S01]  /*1d50*/  LDC R6, c[0x0][0x288] ;  /* 0x0000a200ff067b82 */ /* 0x000ee20000000800 */
[--C-:B--2---:R-:W-:Y:S01]  /*1d60*/  SHF.R.U32.HI R0, RZ, 0x2, R18.reuse ;  /* 0x00000002ff007819 */ /* 0x104fe20000011612 */
[----:B------:R-:W-:Y:S01]  /*1d70*/  UIADD3 UR39, UR40, UR39, URZ ;  /* 0x0000002728277290 */ /* 0x000fe2000fffe03f */
[----:B01----:R-:W-:Y:S01]  /*1d80*/  SHF.R.U32.HI R5, RZ, 0x7, R18 ;  /* 0x00000007ff057819 */ /* 0x003fe20000011612 */
[----:B------:R-:W-:Y:S01]  /*1d90*/  IMAD.SHL.U32 R91, R91, 0x40, RZ ;  /* 0x000000405b5b7824 */ /* 0x000fe200078e00ff */
[----:B------:R-:W-:Y:S01]  /*1da0*/  LOP3.LUT R3, R0, 0x7, RZ, 0xc0, !PT ;  /* 0x0000000700037812 */ /* 0x000fe200078ec0ff */
[----:B------:R-:W-:Y:S01]  /*1db0*/  USHF.R.U32.HI UR4, URZ, 0x1, UR39 ;  /* 0x000000013f047899 */ /* 0x000fe20008011627 */
[----:B------:R-:W-:Y:S01]  /*1dc0*/  LOP3.LUT R4, R18, 0x60, RZ, 0xc0, !PT ;  /* 0x0000006012047812 */ /* 0x000fe200078ec0ff */
[----:B------:R-:W-:Y:S01]  /*1dd0*/  IMAD.SHL.U32 R9, R90, 0x100, RZ ;  /* 0x000001005a097824 */ /* 0x000fe200078e00ff */
[----:B------:R-:W-:Y:S01]  /*1de0*/  LOP3.LUT R0, R5, 0x1, RZ, 0xc0, !PT ;  /* 0x0000000105007812 */ /* 0x000fe200078ec0ff */
[----:B------:R-:W-:Y:S01]  /*1df0*/  ULOP3.LUT UR4, UR4, 0x1, URZ, 0xc0, !UPT ;  /* 0x0000000104047892 */ /* 0x000fe2000f8ec03f */
[----:B------:R-:W-:Y:S01]  /*1e00*/  SHF.R.U32.HI R8, RZ, 0x1, R4 ;  /* 0x00000001ff087819 */ /* 0x000fe20000011604 */
[----:B------:R-:W-:Y:S01]  /*1e10*/  IMAD.SHL.U32 R14, R18, 0x2, RZ ;  /* 0x00000002120e7824 */ /* 0x000fe200078e00ff */
[----:B------:R-:W-:Y:S01]  /*1e20*/  ULDC UR8, c[0x0][0x284] ;  /* 0x0000a10000087ab9 */ /* 0x000fe20000000800 */
[----:B------:R-:W-:Y:S01]  /*1e30*/  IMAD.SHL.U32 R4, R0, 0x40, RZ ;  /* 0x0000004000047824 */ /* 0x000fe200078e00ff */
[----:B------:R-:W-:Y:S01]  /*1e40*/  IADD3 R5, RZ, -R8, -R3 ;  /* 0x80000008ff057210 */ /* 0x000fe20007ffe803 */
[----:B------:R-:W-:Y:S01]  /*1e50*/  UISETP.GT.U32.AND UP1, UPT, UR39, 0x1, UPT ;  /* 0x000000012700788c */ /* 0x000fe2000bf24070 */
[----:B------:R-:W-:Y:S01]  /*1e60*/  SHF.R.S32.HI R94, RZ, 0x1f, R89 ;  /* 0x0000001fff5e7819 */ /* 0x000fe20000011459 */
[----:B------:R-:W-:Y:S01]  /*1e70*/  UISETP.NE.U32.AND UP0, UPT, UR4, 0x1, UPT ;  /* 0x000000010400788c */ /* 0x000fe2000bf05070 */
[----:B------:R-:W-:Y:S01]  /*1e80*/  LOP3.LUT R3, R4, 0x40, R3, 0xe2, !PT ;  /* 0x0000004004037812 */ /* 0x000fe200078ee203 */
[----:B------:R-:W-:Y:S01]  /*1e90*/  IMAD R100, R0, -0x40, R5 ;  /* 0xffffffc000647824 */ /* 0x000fe200078e0205 */
[----:B------:R-:W-:Y:S01]  /*1ea0*/  LOP3.LUT R4, R18, 0x3, RZ, 0xc0, !PT ;  /* 0x0000000312047812 */ /* 0x000fe200078ec0ff */
[----:B------:R-:W-:Y:S01]  /*1eb0*/  ULDC.64 UR6, c[0x0][0x5d0] ;  /* 0x0001740000067ab9 */ /* 0x000fe20000000a00 */
[C---:B------:R-:W-:Y:S01]  /*1ec0*/  LOP3.LUT R14, R91.reuse, 0x6, R14, 0xf8, !PT ;  /* 0x000000065b0e7812 */ /* 0x040fe200078ef80e */
[----:B------:R-:W-:Y:S01]  /*1ed0*/  UISETP.LT.U32.AND UP1, UPT, UR40, 0x2, UP1 ;  /* 0x000000022800788c */ /* 0x000fe20008f21070 */
[----:B---3--:R-:W-:Y:S01]  /*1ee0*/  ISETP.GE.AND P0, PT, R91, R6, PT ;  /* 0x000000065b00720c */ /* 0x008fe20003f06270 */
[----:B------:R-:W-:Y:S01]  /*1ef0*/  UISETP.GT.U32.AND UP0, UPT, UR40, 0x1, !UP0 ;  /* 0x000000012800788c */ /* 0x000fe2000c704070 */
[----:B------:R-:W-:Y:S01]  /*1f00*/  IMAD R0, R4, -0x2, R6 ;  /* 0xfffffffe04007824 */ /* 0x000fe200078e0206 */
[----:B------:R-:W-:Y:S01]  /*1f10*/  SHF.R.S32.HI R15, RZ, 0x1f, R14 ;  /* 0x0000001fff0f7819 */ /* 0x000fe2000001140e */
[----:B------:R-:W-:Y:S01]  /*1f20*/  IMAD R6, R94, UR6, RZ ;  /* 0x000000065e067c24 */ /* 0x000fe2000f8e02ff */
[C---:B------:R-:W-:Y:S01]  /*1f30*/  ISETP.GE.OR P0, PT, R9.reuse, UR8, P0 ;  /* 0x0000000809007c0c */ /* 0x040fe20008706670 */
[----:B------:R-:W-:Y:S01]  /*1f40*/  IMAD.WIDE R4, R90, 0x100, RZ ;  /* 0x000001005a047825 */ /* 0x000fe200078e02ff */
[----:B------:R-:W-:Y:S01]  /*1f50*/  USEL UR5, URZ, 0x1, !UP1 ;  /* 0x000000013f057887 */ /* 0x000fe2000c800000 */
[----:B------:R-:W-:Y:S01]  /*1f60*/  IADD3 R100, -R9, UR8, R100 ;  /* 0x0000000809647c10 */ /* 0x000fe2000fffe164 */
[----:B------:R-:W-:Y:S01]  /*1f70*/  USEL UR4, URZ, 0x1, !UP0 ;  /* 0x000000013f047887 */ /* 0x000fe2000c000000 */
[C---:B------:R-:W-:Y:S01]  /*1f80*/  IMAD R11, R89.reuse, UR7, R6 ;  /* 0x00000007590b7c24 */ /* 0x040fe2000f8e0206 */
[----:B------:R-:W-:Y:S01]  /*1f90*/  ULOP3.LUT UR39, UR39, 0x1, URZ, 0xc0, !UPT ;  /* 0x0000000127277892 */ /* 0x000fe2000f8ec03f */
[----:B------:R-:W-:Y:S01]  /*1fa0*/  IMAD.WIDE.U32 R6, R89, UR6, R14 ;  /* 0x0000000659067c25 */ /* 0x000fe2000f8e000e */
[----:B------:R-:W-:Y:S01]  /*1fb0*/  ULOP3.LUT UR38, UR4, UR38, UR5, 0x96, !UPT ;  /* 0x0000002604267292 */ /* 0x000fe2000f8e9605 */
[----:B------:R-:W-:-:S02]  /*1fc0*/  LOP3.LUT R103, R4, R3, R8, 0xfe, !PT ;  /* 0x0000000304677212 */ /* 0x000fc400078efe08 */
[----:B------:R-:W-:Y:S02]  /*1fd0*/  IMAD.IADD R3, R0, 0x1, -R91 ;  /* 0x0000000100037824 */ /* 0x000fe400078e0a5b */
[----:B------:R-:W-:Y:S02]  /*1fe0*/  IMAD.IADD R7, R7, 0x1, R11 ;  /* 0x0000000107077824 */ /* 0x000fe400078e020b */
[----:B------:R-:W-:Y:S01]  /*1ff0*/  IMAD.MOV.U32 R0, RZ, RZ, -0x1 ;  /* 0xffffffffff007424 */ /* 0x000fe200078e00ff */
[----:B------:R-:W-:Y:S06]  /*2000*/  @P0 BRA `(.L_x_28) ;  /* 0x0000003000f40947 */ /* 0x000fec0003800000 */
[----:B------:R-:W0:Y:S01]  /*2010*/  LDC.64 R20, c[0x0][0x5c8] ;  /* 0x00017200ff147b82 */ /* 0x000e220000000a00 */
[----:B------:R-:W-:Y:S01]  /*2020*/  ULDC.64 UR4, c[0x0][0x5c0] ;  /* 0x0001700000047ab9 */ /* 0x000fe20000000a00 */
[----:B------:R-:W-:Y:S01]  /*2030*/  BSSY B0, `(.L_x_28) ;  /* 0x000033a000007945 */ /* 0x000fe20003800000 */
[-C--:B0-----:R-:W-:Y:S01]  /*2040*/  IMAD R8, R5, R20.reuse, RZ ;  /* 0x0000001405087224 */ /* 0x081fe200078e02ff */
[----:B------:R-:W-:Y:S01]  /*2050*/  SHF.L.U64.HI R13, R20, 0x7, R21 ;  /* 0x00000007140d7819 */ /* 0x000fe20000010215 */
[----:B------:R-:W-:-:S04]  /*2060*/  IMAD.WIDE.U32 R6, R103, R20, R6 ;  /* 0x0000001467067225 */ /* 0x000fc800078e0006 */
[----:B------:R-:W-:Y:S01]  /*2070*/  IMAD R9, R103, R21, R8 ;  /* 0x0000001567097224 */ /* 0x000fe200078e0208 */
[----:B------:R-:W-:Y:S01]  /*2080*/  IADD3 R92, P0, R6, UR4, RZ ;  /* 0x00000004065c7c10 */ /* 0x000fe2000ff1e0ff */
[C---:B------:R-:W-:Y:S02]  /*2090*/  IMAD.SHL.U32 R11, R20.reuse, 0x80, RZ ;  /* 0x00000080140b7824 */ /* 0x040fe400078e00ff */
[----:B------:R-:W-:Y:S01]  /*20a0*/  IMAD.IADD R9, R7, 0x1, R9 ;  /* 0x0000000107097824 */ /* 0x000fe200078e0209 */
[-C--:B------:R-:W-:Y:S02]  /*20b0*/  LEA R6, P1, R20, R92.reuse, 0x3 ;  /* 0x0000005c14067211 */ /* 0x080fe400078218ff */
[----:B------:R-:W-:Y:S02]  /*20c0*/  IADD3 R8, P2, R11, R92, RZ ;  /* 0x0000005c0b087210 */ /* 0x000fe40007f5e0ff */
[----:B------:R-:W-:Y:S02]  /*20d0*/  IADD3.X R93, R9, UR5, RZ, P0, !PT ;  /* 0x00000005095d7c10 */ /* 0x000fe400087fe4ff */
[----:B-----5:R-:W-:-:S02]  /*20e0*/  ISETP.NE.AND P0, PT, R23, RZ, PT ;  /* 0x000000ff1700720c */ /* 0x020fc40003f05270 */
[----:B------:R-:W-:Y:S01]  /*20f0*/  LEA.HI.X R7, R20, R93, R21, 0x3, P1 ;  /* 0x0000005d14077211 */ /* 0x000fe200008f1c15 */
[----:B------:R-:W-:Y:S01]  /*2100*/  IMAD.X R9, R13, 0x1, R93, P2 ;  /* 0x000000010d097824 */ /* 0x000fe200010e065d */
[----:B------:R-:W-:-:S05]  /*2110*/  IADD3 R10, P1, R11, R6, RZ ;  /* 0x000000060b0a7210 */ /* 0x000fca0007f3e0ff */
[----:B------:R-:W-:-:S04]  /*2120*/  IMAD.X R11, R13, 0x1, R7, P1 ;  /* 0x000000010d0b7824 */ /* 0x000fc800008e0607 */
[----:B------:R-:W-:Y:S05]  /*2130*/  @!P0 BRA `(.L_x_29) ;  /* 0x0000002400948947 */ /* 0x000fea0003800000 */
[----:B------:R-:W0:Y:S01]  /*2140*/  LDC.64 R90, c[0x0][0x5b0] ;  /* 0x00016c00ff5a7b82 */ /* 0x000e220000000a00 */
[----:B------:R-:W-:Y:S01]  /*2150*/  ULDC.64 UR4, c[0x0][0x5b8] ;  /* 0x00016e0000047ab9 */ /* 0x000fe20000000a00 */
[----:B------:R-:W-:Y:S01]  /*2160*/  ISETP.GE.AND P0, PT, R100, 0x1, PT ;  /* 0x000000016400780c */ /* 0x000fe20003f06270 */
[----:B------:R-:W-:Y:S01]  /*2170*/  IMAD R20, R94, UR4, RZ ;  /* 0x000000045e147c24 */ /* 0x000fe2000f8e02ff */
[----:B------:R-:W-:Y:S01]  /*2180*/  BSSY B1, `(.L_x_30) ;  /* 0x0000010000017945 */ /* 0x000fe20003800000 */
[----:B------:R-:W-:Y:S01]  /*2190*/  IMAD.WIDE.U32 R14, R89, UR4, R14 ;  /* 0x00000004590e7c25 */ /* 0x000fe2000f8e000e */
[----:B------:R-:W-:Y:S02]  /*21a0*/  ISETP.LT.OR P3, PT, R3, 0x1, !P0 ;  /* 0x000000010300780c */ /* 0x000fe40004761670 */
[----:B------:R-:W1:Y:S01]  /*21b0*/  LDC.64 R12, c[0x0][0x5a8] ;  /* 0x00016a00ff0c7b82 */ /* 0x000e620000000a00 */
[----:B------:R-:W-:Y:S02]  /*21c0*/  IMAD R21, R89, UR5, R20 ;  /* 0x0000000559157c24 */ /* 0x000fe4000f8e0214 */
[----:B------:R-:W-:-:S02]  /*21d0*/  IMAD.MOV.U32 R20, RZ, RZ, R14 ;  /* 0x000000ffff147224 */ /* 0x000fc400078e000e */
[----:B------:R-:W-:Y:S02]  /*21e0*/  IMAD.IADD R21, R15, 0x1, R21 ;  /* 0x000000010f157824 */ /* 0x000fe400078e0215 */
[-C--:B0-----:R-:W-:Y:S01]  /*21f0*/  IMAD R96, R5, R90.reuse, RZ ;  /* 0x0000005a05607224 */ /* 0x081fe200078e02ff */
[----:B------:R-:W-:Y:S01]  /*2200*/  SHF.L.U64.HI R97, R90, 0x3, R91 ;  /* 0x000000035a617819 */ /* 0x000fe2000001025b */
[----:B------:R-:W-:-:S04]  /*2210*/  IMAD.WIDE.U32 R94, R103, R90, R20 ;  /* 0x0000005a675e7225 */ /* 0x000fc800078e0014 */
[----:B------:R-:W-:Y:S01]  /*2220*/  IMAD R101, R103, R91, R96 ;  /* 0x0000005b67657224 */ /* 0x000fe200078e0260 */
[----:B-1----:R-:W-:Y:S01]  /*2230*/  IADD3 R94, P1, R94, R12, RZ ;  /* 0x0000000c5e5e7210 */ /* 0x002fe20007f3e0ff */
[----:B------:R-:W-:-:S03]  /*2240*/  IMAD.SHL.U32 R96, R90, 0x8, RZ ;  /* 0x000000085a607824 */ /* 0x000fc600078e00ff */
[----:B------:R-:W-:Y:S01]  /*2250*/  IADD3.X R95, R13, R95, R101, P1, !PT ;  /* 0x0000005f0d5f7210 */ /* 0x000fe20000ffe465 */
[----:B------:R-:W-:Y:S08]  /*2260*/  @P3 BRA `(.L_x_31) ;  /* 0x0000000000043947 */ /* 0x000ff00003800000 */
[----:B------:R0:W5:Y:S02]  /*2270*/  LDG.E.U8 R88, desc[UR36][R94.64] ;  /* 0x000000245e587981 */ /* 0x000164000c1e1100 */
.L_x_31:
[----:B------:R-:W-:Y:S05]  /*2280*/  BSYNC B1 ;  /* 0x0000000000017941 */ /* 0x000fea0003800000 */
.L_x_30:
[----:B-----5:R-:W-:Y:S01]  /*2290*/  LOP3.LUT R89, R88, 0xffff, RZ, 0xc0, !PT ;  /* 0x0000ffff58597812 */ /* 0x020fe200078ec0ff */
[----:B------:R-:W-:Y:S01]  /*22a0*/  IMAD.WIDE.U32 R98, R103, R90, R96 ;  /* 0x0000005a67627225 */ /* 0x000fe200078e0060 */
[----:B------:R-:W-:Y:S01]  /*22b0*/  ISETP.LT.OR P4, PT, R3, 0x2, !P0 ;  /* 0x000000020300780c */ /* 0x000fe20004781670 */
[----:B------:R-:W-:Y:S01]  /*22c0*/  BSSY B1, `(.L_x_32) ;  /* 0x000000e000017945 */ /* 0x000fe20003800000 */
[----:B------:R-:W-:Y:S01]  /*22d0*/  PRMT R102, R89, 0x8880, RZ ;  /* 0x0000888059667816 */ /* 0x000fe200000000ff */
[----:B------:R-:W-:Y:S01]  /*22e0*/  IMAD.IADD R99, R101, 0x1, R99 ;  /* 0x0000000165637824 */ /* 0x000fe200078e0263 */
[----:B------:R-:W-:Y:S02]  /*22f0*/  IADD3 R98, P2, P5, R14, R12, R98 ;  /* 0x0000000c0e627210 */ /* 0x000fe40007d5e062 */
[----:B------:R-:W-:Y:S01]  /*2300*/  ISETP.GE.AND P1, PT, R100, 0x9, PT ;  /* 0x000000096400780c */ /* 0x000fe20003f26270 */
[----:B------:R-:W-:Y:S01]  /*2310*/  IMAD R89, R102, R23, RZ ;  /* 0x0000001766597224 */ /* 0x000fe200078e02ff */
[----:B------:R-:W-:-:S02]  /*2320*/  IADD3.X R99, R21, R13, R99, P2, P5 ;  /* 0x0000000d15637210 */ /* 0x000fc400017ea463 */
[----:B------:R-:W-:Y:S01]  /*2330*/  ISETP.LT.OR P2, PT, R3, 0x1, !P1 ;  /* 0x000000010300780c */ /* 0x000fe20004f41670 */
[----:B------:R-:W-:-:S05]  /*2340*/  @!P3 IMAD R101, R56, R22, R89 ;  /* 0x000000163865b224 */ /* 0x000fca00078e0259 */
[----:B------:R1:W-:Y:S01]  /*2350*/  @!P3 STG.E.U8 desc[UR36][R92.64], R101 ;  /* 0x000000655c00b986 */ /* 0x0003e2000c101124 */
[----:B------:R-:W-:Y:S06]  /*2360*/  @P4 BRA `(.L_x_33) ;  /* 0x00000000000c4947 */ /* 0x000fec0003800000 */
[----:B------:R-:W2:Y:S02]  /*2370*/  LDG.E.U8 R88, desc[UR36][R94.64+0x1] ;  /* 0x000001245e587981 */ /* 0x000ea4000c1e1100 */
[----:B--2---:R-:W-:-:S05]  /*2380*/  PRMT R56, R88, 0x8880, RZ ;  /* 0x0000888058387816 */ /* 0x004fca00000000ff */
[----:B------:R-:W-:-:S07]  /*2390*/  IMAD R89, R56, R23, RZ ;  /* 0x0000001738597224 */ /* 0x000fce00078e02ff */
.L_x_33:
[----:B------:R-:W-:Y:S05]  /*23a0*/  BSYNC B1 ;  /* 0x0000000000017941 */ /* 0x000fea0003800000 */
.L_x_32:
[----:B------:R-:W-:Y:S01]  /*23b0*/  @!P4 IMAD R57, R57, R22, R89 ;  /* 0x000000163939c224 */ /* 0x000fe200078e0259 */
[----:B------:R-:W-:Y:S04]  /*23c0*/  BSSY B1, `(.L_x_34) ;  /* 0x0000006000017945 */ /* 0x000fe80003800000 */
[----:B------:R2:W-:Y:S01]  /*23d0*/  @!P4 STG.E.U8 desc[UR36][R92.64+0x1], R57 ;  /* 0x000001395c00c986 */ /* 0x0005e2000c101124 */
[----:B------:R-:W-:Y:S05]  /*23e0*/  @P2 BRA `(.L_x_35) ;  /* 0x00000000000c2947 */ /* 0x000fea0003800000 */
[----:B------:R-:W3:Y:S02]  /*23f0*/  LDG.E.U8 R88, desc[UR36][R98.64] ;  /* 0x0000002462587981 */ /* 0x000ee4000c1e1100 */
[----:B---3--:R-:W-:-:S05]  /*2400*/  PRMT R56, R88, 0x8880, RZ ;  /* 0x0000888058387816 */ /* 0x008fca00000000ff */
[----:B------:R-:W-:-:S07]  /*2410*/  IMAD R89, R56, R23, RZ ;  /* 0x0000001738597224 */ /* 0x000fce00078e02ff */
.L_x_35:
[----:B------:R-:W-:Y:S05]  /*2420*/  BSYNC B1 ;  /* 0x0000000000017941 */ /* 0x000fea0003800000 */
.L_x_34:
[C---:B------:R-:W-:Y:S01]  /*2430*/  ISETP.LT.OR P4, PT, R3.reuse, 0x2, !P1 ;  /* 0x000000020300780c */ /* 0x040fe20004f81670 */
[----:B--2---:R-:W-:Y:S01]  /*2440*/  @!P2 IMAD R57, R58, R22, R89 ;  /* 0x000000163a39a224 */ /* 0x004fe200078e0259 */
[----:B------:R-:W-:Y:S01]  /*2450*/  BSSY B1, `(.L_x_36) ;  /* 0x0000009000017945 */ /* 0x000fe20003800000 */
[C---:B------:R-:W-:Y:S02]  /*2460*/  ISETP.LT.OR P3, PT, R3.reuse, 0x9, !P0 ;  /* 0x000000090300780c */ /* 0x040fe40004761670 */
[C---:B------:R-:W-:Y:S01]  /*2470*/  ISETP.LT.OR P5, PT, R3.reuse, 0xa, !P0 ;  /* 0x0000000a0300780c */ /* 0x040fe200047a1670 */
[----:B------:R2:W-:Y:S01]  /*2480*/  @!P2 STG.E.U8 desc[UR36][R6.64], R57 ;  /* 0x000000390600a986 */ /* 0x0005e2000c101124 */
[----:B------:R-:W-:-:S06]  /*2490*/  ISETP.LT.OR P2, PT, R3, 0x9, !P1 ;  /* 0x000000090300780c */ /* 0x000fcc0004f41670 */
[----:B------:R-:W-:Y:S07]  /*24a0*/  @P4 BRA `(.L_x_37) ;  /* 0x00000000000c4947 */ /* 0x000fee0003800000 */
[----:B------:R-:W3:Y:S02]  /*24b0*/  LDG.E.U8 R88, desc[UR36][R98.64+0x1] ;  /* 0x0000012462587981 */ /* 0x000ee4000c1e1100 */
[----:B---3--:R-:W-:-:S05]  /*24c0*/  PRMT R56, R88, 0x8880, RZ ;  /* 0x0000888058387816 */ /* 0x008fca00000000ff */
[----:B------:R-:W-:-:S07]  /*24d0*/  IMAD R89, R56, R23, RZ ;  /* 0x0000001738597224 */ /* 0x000fce00078e02ff */
.L_x_37:
[----:B------:R-:W-:Y:S05]  /*24e0*/  BSYNC B1 ;  /* 0x0000000000017941 */ /* 0x000fea0003800000 */
.L_x_36:
[----:B------:R-:W-:Y:S01]  /*24f0*/  @!P4 IMAD R59, R59, R22, R89 ;  /* 0x000000163b3bc224 */ /* 0x000fe200078e0259 */
[----:B------:R-:W-:Y:S04]  /*2500*/  BSSY B1, `(.L_x_38) ;  /* 0x0000006000017945 */ /* 0x000fe80003800000 */
[----:B------:R3:W-:Y:S01]  /*2510*/  @!P4 STG.E.U8 desc[UR36][R6.64+0x1], R59 ;  /* 0x0000013b0600c986 */ /* 0x0007e2000c101124 */
[----:B------:R-:W-:Y:S05]  /*2520*/  @P3 BRA `(.L_x_39) ;  /* 0x00000000000c3947 */ /* 0x000fea0003800000 */
[----:B------:R-:W4:Y:S02]  /*2530*/  LDG.E.U8 R88, desc[UR36][R94.64+0x8] ;  /* 0x000008245e587981 */ /* 0x000f24000c1e1100 */
[----:B----4-:R-:W-:-:S05]  /*2540*/  PRMT R56, R88, 0x8880, RZ ;  /* 0x0000888058387816 */ /* 0x010fca00000000ff */
[----:B------:R-:W-:-:S07]  /*2550*/  IMAD R89, R56, R23, RZ ;  /* 0x0000001738597224 */ /* 0x000fce00078e02ff */
.L_x_39:
[----:B------:R-:W-:Y:S05]  /*2560*/  BSYNC B1 ;  /* 0x0000000000017941 */ /* 0x000fea0003800000 */
.L_x_38:
[----:B--2---:R-:W-:Y:S01]  /*2570*/  @!P3 IMAD R57, R60, R22, R89 ;  /* 0x000000163c39b224 */ /* 0x004fe200078e0259 */
[----:B------:R-:W-:Y:S04]  /*2580*/  BSSY B1, `(.L_x_40) ;  /* 0x0000006000017945 */ /* 0x000fe80003800000 */
[----:B------:R2:W-:Y:S01]  /*2590*/  @!P3 STG.E.U8 desc[UR36][R92.64+0x8], R57 ;  /* 0x000008395c00b986 */ /* 0x0005e2000c101124 */
[----:B------:R-:W-:Y:S05]  /*25a0*/  @P5 BRA `(.L_x_41) ;  /* 0x00000000000c5947 */ /* 0x000fea0003800000 */
[----:B------:R-:W4:Y:S02]  /*25b0*/  LDG.E.U8 R88, desc[UR36][R94.64+0x9] ;  /* 0x000009245e587981 */ /* 0x000f24000c1e1100 */
[----:B----4-:R-:W-:-:S05]  /*25c0*/  PRMT R56, R88, 0x8880, RZ ;  /* 0x0000888058387816 */ /* 0x010fca00000000ff */
[----:B------:R-:W-:-:S07]  /*25d0*/  IMAD R89, R56, R23, RZ ;  /* 0x0000001738597224 */ /* 0x000fce00078e02ff */
.L_x_41:
[----:B------:R-:W-:Y:S05]  /*25e0*/  BSYNC B1 ;  /* 0x0000000000017941 */ /* 0x000fea0003800000 */
.L_x_40:
[----:B------:R-:W-:Y:S01]  /*25f0*/  @!P5 IMAD R61, R61, R22, R89 ;  /* 0x000000163d3dd224 */ /* 0x000fe200078e0259 */
[----:B------:R-:W-:Y:S04]  /*2600*/  BSSY B1, `(.L_x_42) ;  /* 0x0000006000017945 */ /* 0x000fe80003800000 */
[----:B------:R4:W-:Y:S01]  /*2610*/  @!P5 STG.E.U8 desc[UR36][R92.64+0x9], R61 ;  /* 0x0000093d5c00d986 */ /* 0x0009e2000c101124 */
[----:B------:R-:W-:Y:S05]  /*2620*/  @P2 BRA `(.L_x_43) ;  /* 0x00000000000c2947 */ /* 0x000fea0003800000 */
[----:B------:R-:W5:Y:S02]  /*2630*/  LDG.E.U8 R88, desc[UR36][R98.64+0x8] ;  /* 0x0000082462587981 */ /* 0x000f64000c1e1100 */
[----:B-----5:R-:W-:-:S05]  /*2640*/  PRMT R56, R88, 0x8880, RZ ;  /* 0x0000888058387816 */ /* 0x020fca00000000ff */
[----:B------:R-:W-:-:S07]  /*2650*/  IMAD R89, R56, R23, RZ ;  /* 0x0000001738597224 */ /* 0x000fce00078e02ff */
.L_x_43:
[----:B------:R-:W-:Y:S05]  /*2660*/  BSYNC B1 ;  /* 0x0000000000017941 */ /* 0x000fea0003800000 */
.L_x_42:
        /* <DEDUP_REMOVED lines=8> */
[----:B------:R-:W5:Y:S02]  /*26f0*/  LDG.E.U8 R88, desc[UR36][R98.64+0x9] ;  /* 0x0000092462587981 */ /* 0x000f64000c1e1100 */
[----:B-----5:R-:W-:-:S05]  /*2700*/  PRMT R56, R88, 0x8880, RZ ;  /* 0x0000888058387816 */ /* 0x020fca00000000ff */
[----:B------:R-:W-:-:S07]  /*2710*/  IMAD R89, R56, R23, RZ ;  /* 0x0000001738597224 */ /* 0x000fce00078e02ff */
.L_x_45:
[----:B------:R-:W-:Y:S05]  /*2720*/  BSYNC B1 ;  /* 0x0000000000017941 */ /* 0x000fea0003800000 */
.L_x_44:
[----:B------:R-:W-:Y:S01]  /*2730*/  @!P4 IMAD R63, R63, R22, R89 ;  /* 0x000000163f3fc224 */ /* 0x000fe200078e0259 */
[----:B------:R-:W-:Y:S04]  /*2740*/  BSSY B1, `(.L_x_46) ;  /* 0x0000006000017945 */ /* 0x000fe80003800000 */
[----:B------:R0:W-:Y:S01]  /*2750*/  @!P4 STG.E.U8 desc[UR36][R6.64+0x9], R63 ;  /* 0x0000093f0600c986 */ /* 0x0001e2000c101124 */
[----:B------:R-:W-:Y:S05]  /*2760*/  @P3 BRA `(.L_x_47) ;  /* 0x00000000000c3947 */ /* 0x000fea0003800000 */
[----:B------:R-:W5:Y:S02]  /*2770*/  LDG.E.U8 R88, desc[UR36][R94.64+0x10] ;  /* 0x000010245e587981 */ /* 0x000f64000c1e1100 */
[----:B-----5:R-:W-:-:S05]  /*2780*/  PRMT R56, R88, 0x8880, RZ ;  /* 0x0000888058387816 */ /* 0x020fca00000000ff */
[----:B------:R-:W-:-:S07]  /*2790*/  IMAD R89, R56, R23, RZ ;  /* 0x0000001738597224 */ /* 0x000fce00078e02ff */
.L_x_47:
[----:B------:R-:W-:Y:S05]  /*27a0*/  BSYNC B1 ;  /* 0x0000000000017941 */ /* 0x000fea0003800000 */
.L_x_46:
[----:B--2---:R-:W-:Y:S01]  /*27b0*/  @!P3 IMAD R57, R64, R22, R89 ;  /* 0x000000164039b224 */ /* 0x004fe200078e0259 */
[----:B------:R-:W-:Y:S04]  /*27c0*/  BSSY B1, `(.L_x_48) ;  /* 0x0000006000017945 */ /* 0x000fe80003800000 */
[----:B------:R2:W-:Y:S01]  /*27d0*/  @!P3 STG.E.U8 desc[UR36][R92.64+0x10], R57 ;  /* 0x000010395c00b986 */ /* 0x0005e2000c101124 */
[----:B------:R-:W-:Y:S05]  /*27e0*/  @P5 BRA `(.L_x_49) ;  /* 0x00000000000c5947 */ /* 0x000fea0003800000 */
[----:B------:R-:W5:Y:S02]  /*27f0*/  LDG.E.U8 R88, desc[UR36][R94.64+0x11] ;  /* 0x000011245e587981 */ /* 0x000f64000c1e1100 */
[----:B-----5:R-:W-:-:S05]  /*2800*/  PRMT R56, R88, 0x8880, RZ ;  /* 0x0000888058387816 */ /* 0x020fca00000000ff */
[----:B------:R-:W-:-:S07]  /*2810*/  IMAD R89, R56, R23, RZ ;  /* 0x0000001738597224 */ /* 0x000fce00078e02ff */
.L_x_49:
[----:B------:R-:W-:Y:S05]  /*2820*/  BSYNC B1 ;  /* 0x0000000000017941 */ /* 0x000fea0003800000 */
.L_x_48:
[----:B------:R-:W-:Y:S01]  /*2830*/  @!P5 IMAD R65, R65, R22, R89 ;  /* 0x000000164141d224 */ /* 0x000fe200078e0259 */
[----:B------:R-:W-:Y:S04]  /*2840*/  BSSY B1, `(.L_x_50) ;  /* 0x0000006000017945 */ /* 0x000fe80003800000 */
[----:B------:R0:W-:Y:S01]  /*2850*/  @!P5 STG.E.U8 desc[UR36][R92.64+0x11], R65 ;  /* 0x000011415c00d986 */ /* 0x0001e2000c101124 */
[----:B------:R-:W-:Y:S05]  /*2860*/  @P2 BRA `(.L_x_51) ;  /* 0x00000000000c2947 */ /* 0x000fea0003800000 */
[----:B------:R-:W5:Y:S02]  /*2870*/  LDG.E.U8 R88, desc[UR36][R98.64+0x10] ;  /* 0x0000102462587981 */ /* 0x000f64000c1e1100 */
[----:B-----5:R-:W-:-:S05]  /*2880*/  PRMT R56, R88, 0x8880, RZ ;  /* 0x0000888058387816 */ /* 0x020fca00000000ff */
[----:B------:R-:W-:-:S07]  /*2890*/  IMAD R89, R56, R23, RZ ;  /* 0x0000001738597224 */ /* 0x000fce00078e02ff */
.L_x_51:
[----:B------:R-:W-:Y:S05]  /*28a0*/  BSYNC B1 ;  /* 0x0000000000017941 */ /* 0x000fea0003800000 */
.L_x_50:
        /* <DEDUP_REMOVED lines=11> */
.L_x_53:
[----:B------:R-:W-:Y:S05]  /*2960*/  BSYNC B1 ;  /* 0x0000000000017941 */ /* 0x000fea0003800000 */
.L_x_52:
[----:B------:R-:W-:Y:S01]  /*2970*/  @!P4 IMAD R67, R67, R22, R89 ;  /* 0x000000164343c224 */ /* 0x000fe200078e0259 */
[----:B------:R-:W-:Y:S04]  /*2980*/  BSSY B1, `(.L_x_54) ;  /* 0x0000006000017945 */ /* 0x000fe80003800000 */
[----:B------:R0:W-:Y:S01]  /*2990*/  @!P4 STG.E.U8 desc[UR36][R6.64+0x11], R67 ;  /* 0x000011430600c986 */ /* 0x0001e2000c101124 */
[----:B------:R-:W-:Y:S05]  /*29a0*/  @P3 BRA `(.L_x_55) ;  /* 0x00000000000c3947 */ /* 0x000fea0003800000 */
[----:B------:R-:W5:Y:S02]  /*29b0*/  LDG.E.U8 R88, desc[UR36][R94.64+0x18] ;  /* 0x000018245e587981 */ /* 0x000f64000c1e1100 */
[----:B-----5:R-:W-:-:S05]  /*29c0*/  PRMT R56, R88, 0x8880, RZ ;  /* 0x0000888058387816 */ /* 0x020fca00000000ff */
[----:B------:R-:W-:-:S07]  /*29d0*/  IMAD R89, R56, R23, RZ ;  /* 0x0000001738597224 */ /* 0x000fce00078e02ff */
.L_x_55:
[----:B------:R-:W-:Y:S05]  /*29e0*/  BSYNC B1 ;  /* 0x0000000000017941 */ /* 0x000fea0003800000 */
.L_x_54:
[----:B--2---:R-:W-:Y:S01]  /*29f0*/  @!P3 IMAD R57, R68, R22, R89 ;  /* 0x000000164439b224 */ /* 0x004fe200078e0259 */
[----:B------:R-:W-:Y:S04]  /*2a00*/  BSSY B1, `(.L_x_56) ;  /* 0x0000006000017945 */ /* 0x000fe80003800000 */
[----:B------:R2:W-:Y:S01]  /*2a10*/  @!P3 STG.E.U8 desc[UR36][R92.64+0x18], R57 ;  /* 0x000018395c00b986 */ /* 0x0005e2000c101124 */
[----:B------:R-:W-:Y:S05]  /*2a20*/  @P5 BRA `(.L_x_57) ;  /* 0x00000000000c5947 */ /* 0x000fea0003800000 */
[----:B------:R-:W5:Y:S02]  /*2a30*/  LDG.E.U8 R88, desc[UR36][R94.64+0x19] ;  /* 0x000019245e587981 */ /* 0x000f64000c1e1100 */
[----:B-----5:R-:W-:-:S05]  /*2a40*/  PRMT R56, R88, 0x8880, RZ ;  /* 0x0000888058387816 */ /* 0x020fca00000000ff */
[----:B------:R-:W-:-:S07]  /*2a50*/  IMAD R89, R56, R23, RZ ;  /* 0x0000001738597224 */ /* 0x000fce00078e02ff */
.L_x_57:
[----:B------:R-:W-:Y:S05]  /*2a60*/  BSYNC B1 ;  /* 0x0000000000017941 */ /* 0x000fea0003800000 */
.L_x_56:
[----:B------:R-:W-:Y:S01]  /*2a70*/  @!P5 IMAD R69, R69, R22, R89 ;  /* 0x000000164545d224 */ /* 0x000fe200078e0259 */
[----:B------:R-:W-:Y:S04]  /*2a80*/  BSSY B1, `(.L_x_58) ;  /* 0x0000006000017945 */ /* 0x000fe80003800000 */
[----:B------:R0:W-:Y:S01]  /*2a90*/  @!P5 STG.E.U8 desc[UR36][R92.64+0x19], R69 ;  /* 0x000019455c00d986 */ /* 0x0001e2000c101124 */
[----:B------:R-:W-:Y:S05]  /*2aa0*/  @P2 BRA `(.L_x_59) ;  /* 0x00000000000c2947 */ /* 0x000fea0003800000 */
[----:B------:R-:W5:Y:S02]  /*2ab0*/  LDG.E.U8 R88, desc[UR36][R98.64+0x18] ;  /* 0x0000182462587981 */ /* 0x000f64000c1e1100 */
[----:B-----5:R-:W-:-:S05]  /*2ac0*/  PRMT R56, R88, 0x8880, RZ ;  /* 0x0000888058387816 */ /* 0x020fca00000000ff */
[----:B------:R-:W-:-:S07]  /*2ad0*/  IMAD R89, R56, R23, RZ ;  /* 0x0000001738597224 */ /* 0x000fce00078e02ff */
.L_x_59:
[----:B------:R-:W-:Y:S05]  /*2ae0*/  BSYNC B1 ;  /* 0x0000000000017941 */ /* 0x000fea0003800000 */
.L_x_58:
        /* <DEDUP_REMOVED lines=11> */
.L_x_61:
[----:B------:R-:W-:Y:S05]  /*2ba0*/  BSYNC B1 ;  /* 0x0000000000017941 */ /* 0x000fea0003800000 */
.L_x_60:
[----:B------:R-:W-:Y:S01]  /*2bb0*/  @!P4 IMAD R71, R71, R22, R89 ;  /* 0x000000164747c224 */ /* 0x000fe200078e0259 */
[----:B------:R-:W-:Y:S04]  /*2bc0*/  BSSY B1, `(.L_x_62) ;  /* 0x0000006000017945 */ /* 0x000fe80003800000 */
[----:B------:R0:W-:Y:S01]  /*2bd0*/  @!P4 STG.E.U8 desc[UR36][R6.64+0x19], R71 ;  /* 0x000019470600c986 */ /* 0x0001e2000c101124 */
[----:B------:R-:W-:Y:S05]  /*2be0*/  @P3 BRA `(.L_x_63) ;  /* 0x00000000000c3947 */ /* 0x000fea0003800000 */
[----:B------:R-:W5:Y:S02]  /*2bf0*/  LDG.E.U8 R88, desc[UR36][R94.64+0x20] ;  /* 0x000020245e587981 */ /* 0x000f64000c1e1100 */
[----:B-----5:R-:W-:-:S05]  /*2c00*/  PRMT R56, R88, 0x8880, RZ ;  /* 0x0000888058387816 */ /* 0x020fca00000000ff */
[----:B------:R-:W-:-:S07]  /*2c10*/  IMAD R89, R56, R23, RZ ;  /* 0x0000001738597224 */ /* 0x000fce00078e02ff */
.L_x_63:
[----:B------:R-:W-:Y:S05]  /*2c20*/  BSYNC B1 ;  /* 0x0000000000017941 */ /* 0x000fea0003800000 */
.L_x_62:
[----:B--2---:R-:W-:Y:S01]  /*2c30*/  @!P3 IMAD R57, R72, R22, R89 ;  /* 0x000000164839b224 */ /* 0x004fe200078e0259 */
[----:B------:R-:W-:Y:S04]  /*2c40*/  BSSY B1, `(.L_x_64) ;  /* 0x0000006000017945 */ /* 0x000fe80003800000 */
[----:B------:R2:W-:Y:S01]  /*2c50*/  @!P3 STG.E.U8 desc[UR36][R92.64+0x20], R57 ;  /* 0x000020395c00b986 */ /* 0x0005e2000c101124 */
[----:B------:R-:W-:Y:S05]  /*2c60*/  @P5 BRA `(.L_x_65) ;  /* 0x00000000000c5947 */ /* 0x000fea0003800000 */
[----:B------:R-:W5:Y:S02]  /*2c70*/  LDG.E.U8 R88, desc[UR36][R94.64+0x21] ;  /* 0x000021245e587981 */ /* 0x000f64000c1e1100 */
[----:B-----5:R-:W-:-:S05]  /*2c80*/  PRMT R56, R88, 0x8880, RZ ;  /* 0x0000888058387816 */ /* 0x020fca00000000ff */
[----:B------:R-:W-:-:S07]  /*2c90*/  IMAD R89, R56, R23, RZ ;  /* 0x0000001738597224 */ /* 0x000fce00078e02ff */
.L_x_65:
[----:B------:R-:W-:Y:S05]  /*2ca0*/  BSYNC B1 ;  /* 0x0000000000017941 */ /* 0x000fea0003800000 */
.L_x_64:
[----:B------:R-:W-:Y:S01]  /*2cb0*/  @!P5 IMAD R73, R73, R22, R89 ;  /* 0x000000164949d224 */ /* 0x000fe200078e0259 */
[----:B------:R-:W-:Y:S04]  /*2cc0*/  BSSY B1, `(.L_x_66) ;  /* 0x0000006000017945 */ /* 0x000fe80003800000 */
[----:B------:R0:W-:Y:S01]  /*2cd0*/  @!P5 STG.E.U8 desc[UR36][R92.64+0x21], R73 ;  /* 0x000021495c00d986 */ /* 0x0001e2000c101124 */
[----:B------:R-:W-:Y:S05]  /*2ce0*/  @P2 BRA `(.L_x_67) ;  /* 0x00000000000c2947 */ /* 0x000fea0003800000 */
[----:B------:R-:W5:Y:S02]  /*2cf0*/  LDG.E.U8 R88, desc[UR36][R98.64+0x20] ;  /* 0x0000202462587981 */ /* 0x000f64000c1e1100 */
[----:B-----5:R-:W-:-:S05]  /*2d00*/  PRMT R56, R88, 0x8880, RZ ;  /* 0x0000888058387816 */ /* 0x020fca00000000ff */
[----:B------:R-:W-:-:S07]  /*2d10*/  IMAD R89, R56, R23, RZ ;  /* 0x0000001738597224 */ /* 0x000fce00078e02ff */
.L_x_67:
[----:B------:R-:W-:Y:S05]  /*2d20*/  BSYNC B1 ;  /* 0x0000000000017941 */ /* 0x000fea0003800000 */
.L_x_66:
        /* <DEDUP_REMOVED lines=11> */
.L_x_69:
[----:B------:R-:W-:Y:S05]  /*2de0*/  BSYNC B1 ;  /* 0x0000000000017941 */ /* 0x000fea0003800000 */
.L_x_68:
[----:B------:R-:W-:Y:S01]  /*2df0*/  @!P4 IMAD R75, R75, R22, R89 ;  /* 0x000000164b4bc224 */ /* 0x000fe200078e0259 */
[----:B------:R-:W-:Y:S04]  /*2e00*/  BSSY B1, `(.L_x_70) ;  /* 0x0000006000017945 */ /* 0x000fe80003800000 */
[----:B------:R0:W-:Y:S01]  /*2e10*/  @!P4 STG.E.U8 desc[UR36][R6.64+0x21], R75 ;  /* 0x0000214b0600c986 */ /* 0x0001e2000c101124 */
[----:B------:R-:W-:Y:S05]  /*2e20*/  @P3 BRA `(.L_x_71) ;  /* 0x00000000000c3947 */ /* 0x000fea0003800000 */
[----:B------:R-:W5:Y:S02]  /*2e30*/  LDG.E.U8 R88, desc[UR36][R94.64+0x28] ;  /* 0x000028245e587981 */ /* 0x000f64000c1e1100 */
[----:B-----5:R-:W-:-:S05]  /*2e40*/  PRMT R56, R88, 0x8880, RZ ;  /* 0x0000888058387816 */ /* 0x020fca00000000ff */
[----:B------:R-:W-:-:S07]  /*2e50*/  IMAD R89, R56, R23, RZ ;  /* 0x0000001738597224 */ /* 0x000fce00078e02ff */
.L_x_71:
[----:B------:R-:W-:Y:S05]  /*2e60*/  BSYNC B1 ;  /* 0x0000000000017941 */ /* 0x000fea0003800000 */
.L_x_70:
[----:B--2---:R-:W-:Y:S01]  /*2e70*/  @!P3 IMAD R57, R76, R22, R89 ;  /* 0x000000164c39b224 */ /* 0x004fe200078e0259 */
[----:B------:R-:W-:Y:S04]  /*2e80*/  BSSY B1, `(.L_x_72) ;  /* 0x0000006000017945 */ /* 0x000fe80003800000 */
[----:B------:R2:W-:Y:S01]  /*2e90*/  @!P3 STG.E.U8 desc[UR36][R92.64+0x28], R57 ;  /* 0x000028395c00b986 */ /* 0x0005e2000c101124 */
[----:B------:R-:W-:Y:S05]  /*2ea0*/  @P5 BRA `(.L_x_73) ;  /* 0x00000000000c5947 */ /* 0x000fea0003800000 */
[----:B------:R-:W5:Y:S02]  /*2eb0*/  LDG.E.U8 R88, desc[UR36][R94.64+0x29] ;  /* 0x000029245e587981 */ /* 0x000f64000c1e1100 */
[----:B-----5:R-:W-:-:S05]  /*2ec0*/  PRMT R56, R88, 0x8880, RZ ;  /* 0x0000888058387816 */ /* 0x020fca00000000ff */
[----:B------:R-:W-:-:S07]  /*2ed0*/  IMAD R89, R56, R23, RZ ;  /* 0x0000001738597224 */ /* 0x000fce00078e02ff */
.L_x_73:
[----:B------:R-:W-:Y:S05]  /*2ee0*/  BSYNC B1 ;  /* 0x0000000000017941 */ /* 0x000fea0003800000 */
.L_x_72:
[----:B------:R-:W-:Y:S01]  /*2ef0*/  @!P5 IMAD R77, R77, R22, R89 ;  /* 0x000000164d4dd224 */ /* 0x000fe200078e0259 */
[----:B------:R-:W-:Y:S04]  /*2f00*/  BSSY B1, `(.L_x_74) ;  /* 0x0000006000017945 */ /* 0x000fe80003800000 */
[----:B------:R0:W-:Y:S01]  /*2f10*/  @!P5 STG.E.U8 desc[UR36][R92.64+0x29], R77 ;  /* 0x0000294d5c00d986 */ /* 0x0001e2000c101124 */
[----:B------:R-:W-:Y:S05]  /*2f20*/  @P2 BRA `(.L_x_75) ;  /* 0x00000000000c2947 */ /* 0x000fea0003800000 */
[----:B------:R-:W5:Y:S02]  /*2f30*/  LDG.E.U8 R88, desc[UR36][R98.64+0x28] ;  /* 0x0000282462587981 */ /* 0x000f64000c1e1100 */
[----:B-----5:R-:W-:-:S05]  /*2f40*/  PRMT R56, R88, 0x8880, RZ ;  /* 0x0000888058387816 */ /* 0x020fca00000000ff */
[----:B------:R-:W-:-:S07]  /*2f50*/  IMAD R89, R56, R23, RZ ;  /* 0x0000001738597224 */ /* 0x000fce00078e02ff */
.L_x_75:
[----:B------:R-:W-:Y:S05]  /*2f60*/  BSYNC B1 ;  /* 0x0000000000017941 */ /* 0x000fea0003800000 */
.L_x_74:
        /* <DEDUP_REMOVED lines=11> */
.L_x_77:
[----:B------:R-:W-:Y:S05]  /*3020*/  BSYNC B1 ;  /* 0x0000000000017941 */ /* 0x000fea0003800000 */
.L_x_76:
[----:B------:R-:W-:Y:S01]  /*3030*/  @!P4 IMAD R79, R79, R22, R89 ;  /* 0x000000164f4fc224 */ /* 0x000fe200078e0259 */
[----:B------:R-:W-:Y:S04]  /*3040*/  BSSY B1, `(.L_x_78) ;  /* 0x0000006000017945 */ /* 0x000fe80003800000 */
[----:B------:R0:W-:Y:S01]  /*3050*/  @!P4 STG.E.U8 desc[UR36][R6.64+0x29], R79 ;  /* 0x0000294f0600c986 */ /* 0x0001e2000c101124 */
[----:B------:R-:W-:Y:S05]  /*3060*/  @P3 BRA `(.L_x_79) ;  /* 0x00000000000c3947 */ /* 0x000fea0003800000 */
[----:B------:R-:W5:Y:S02]  /*3070*/  LDG.E.U8 R88, desc[UR36][R94.64+0x30] ;  /* 0x000030245e587981 */ /* 0x000f64000c1e1100 */
[----:B-----5:R-:W-:-:S05]  /*3080*/  PRMT R56, R88, 0x8880, RZ ;  /* 0x0000888058387816 */ /* 0x020fca00000000ff */
[----:B------:R-:W-:-:S07]  /*3090*/  IMAD R89, R56, R23, RZ ;  /* 0x0000001738597224 */ /* 0x000fce00078e02ff */
.L_x_79:
[----:B------:R-:W-:Y:S05]  /*30a0*/  BSYNC B1 ;  /* 0x0000000000017941 */ /* 0x000fea0003800000 */
.L_x_78:
[----:B--2---:R-:W-:Y:S01]  /*30b0*/  @!P3 IMAD R57, R80, R22, R89 ;  /* 0x000000165039b224 */ /* 0x004fe200078e0259 */
[----:B------:R-:W-:Y:S04]  /*30c0*/  BSSY B1, `(.L_x_80) ;  /* 0x0000006000017945 */ /* 0x000fe80003800000 */
[----:B------:R2:W-:Y:S01]  /*30d0*/  @!P3 STG.E.U8 desc[UR36][R92.64+0x30], R57 ;  /* 0x000030395c00b986 */ /* 0x0005e2000c101124 */
[----:B------:R-:W-:Y:S05]  /*30e0*/  @P5 BRA `(.L_x_81) ;  /* 0x00000000000c5947 */ /* 0x000fea0003800000 */
[----:B------:R-:W5:Y:S02]  /*30f0*/  LDG.E.U8 R88, desc[UR36][R94.64+0x31] ;  /* 0x000031245e587981 */ /* 0x000f64000c1e1100 */
[----:B-----5:R-:W-:-:S05]  /*3100*/  PRMT R56, R88, 0x8880, RZ ;  /* 0x0000888058387816 */ /* 0x020fca00000000ff */
[----:B------:R-:W-:-:S07]  /*3110*/  IMAD R89, R56, R23, RZ ;  /* 0x0000001738597224 */ /* 0x000fce00078e02ff */
.L_x_81:
[----:B------:R-:W-:Y:S05]  /*3120*/  BSYNC B1 ;  /* 0x0000000000017941 */ /* 0x000fea0003800000 */
.L_x_80:
[----:B------:R-:W-:Y:S01]  /*3130*/  @!P5 IMAD R81, R81, R22, R89 ;  /* 0x000000165151d224 */ /* 0x000fe200078e0259 */
[----:B------:R-:W-:Y:S04]  /*3140*/  BSSY B1, `(.L_x_82) ;  /* 0x0000006000017945 */ /* 0x000fe80003800000 */
[----:B------:R0:W-:Y:S01]  /*3150*/  @!P5 STG.E.U8 desc[UR36][R92.64+0x31], R81 ;  /* 0x000031515c00d986 */ /* 0x0001e2000c101124 */
[----:B------:R-:W-:Y:S05]  /*3160*/  @P2 BRA `(.L_x_83) ;  /* 0x00000000000c2947 */ /* 0x000fea0003800000 */
[----:B------:R-:W5:Y:S02]  /*3170*/  LDG.E.U8 R88, desc[UR36][R98.64+0x30] ;  /* 0x0000302462587981 */ /* 0x000f64000c1e1100 */
[----:B-----5:R-:W-:-:S05]  /*3180*/  PRMT R56, R88, 0x8880, RZ ;  /* 0x0000888058387816 */ /* 0x020fca00000000ff */
[----:B------:R-:W-:-:S07]  /*3190*/  IMAD R89, R56, R23, RZ ;  /* 0x0000001738597224 */ /* 0x000fce00078e02ff */
.L_x_83:
[----:B------:R-:W-:Y:S05]  /*31a0*/  BSYNC B1 ;  /* 0x0000000000017941 */ /* 0x000fea0003800000 */
.L_x_82:
[C---:B------:R-:W-:Y:S01]  /*31b0*/  ISETP.LT.OR P4, PT, R3.reuse, 0x32, !P1 ;  /* 0x000000320300780c */ /* 0x040fe20004f81670 */
[----:B--2---:R-:W-:Y:S01]  /*31c0*/  @!P2 IMAD R57, R82, R22, R89 ;  /* 0x000000165239a224 */ /* 0x004fe200078e0259 */
[----:B------:R-:W-:Y:S01]  /*31d0*/  BSSY B1, `(.L_x_84) ;  /* 0x000000b000017945 */ /* 0x000fe20003800000 */
[----:B------:R-:W-:Y:S02]  /*31e0*/  ISETP.LT.OR P3, PT, R3, 0x39, !P0 ;  /* 0x000000390300780c */ /* 0x000fe40004761670 */
[----:B------:R-:W-:Y:S01]  /*31f0*/  IADD3 R103, P5, R103, 0x80, RZ ;  /* 0x0000008067677810 */ /* 0x000fe20007fbe0ff */
[----:B------:R2:W-:Y:S01]  /*3200*/  @!P2 STG.E.U8 desc[UR36][R6.64+0x30], R57 ;  /* 0x000030390600a986 */ /* 0x0005e2000c101124 */
[C---:B------:R-:W-:Y:S02]  /*3210*/  ISETP.LT.OR P2, PT, R3.reuse, 0x39, !P1 ;  /* 0x000000390300780c */ /* 0x040fe40004f41670 */
[C---:B------:R-:W-:Y:S02]  /*3220*/  ISETP.LT.OR P0, PT, R3.reuse, 0x3a, !P0 ;  /* 0x0000003a0300780c */ /* 0x040fe40004701670 */
[----:B------:R-:W-:-:S02]  /*3230*/  ISETP.LT.OR P1, PT, R3, 0x3a, !P1 ;  /* 0x0000003a0300780c */ /* 0x000fc40004f21670 */
[----:B------:R-:W-:Y:S11]  /*3240*/  @P4 BRA `(.L_x_85) ;  /* 0x00000000000c4947 */ /* 0x000ff60003800000 */
[----:B------:R-:W5:Y:S02]  /*3250*/  LDG.E.U8 R88, desc[UR36][R98.64+0x31] ;  /* 0x0000312462587981 */ /* 0x000f64000c1e1100 */
[----:B-----5:R-:W-:-:S05]  /*3260*/  PRMT R56, R88, 0x8880, RZ ;  /* 0x0000888058387816 */ /* 0x020fca00000000ff */
[----:B------:R-:W-:-:S07]  /*3270*/  IMAD R89, R56, R23, RZ ;  /* 0x0000001738597224 */ /* 0x000fce00078e02ff */
.L_x_85:
[----:B------:R-:W-:Y:S05]  /*3280*/  BSYNC B1 ;  /* 0x0000000000017941 */ /* 0x000fea0003800000 */
.L_x_84:
[----:B------:R-:W-:Y:S01]  /*3290*/  @!P4 IMAD R83, R83, R22, R89 ;  /* 0x000000165353c224 */ /* 0x000fe200078e0259 */
[----:B------:R-:W-:Y:S04]  /*32a0*/  BSSY B1, `(.L_x_86) ;  /* 0x0000006000017945 */ /* 0x000fe80003800000 */
[----:B------:R0:W-:Y:S01]  /*32b0*/  @!P4 STG.E.U8 desc[UR36][R6.64+0x31], R83 ;  /* 0x000031530600c986 */ /* 0x0001e2000c101124 */
[----:B------:R-:W-:Y:S05]  /*32c0*/  @P3 BRA `(.L_x_87) ;  /* 0x00000000000c3947 */ /* 0x000fea0003800000 */
[----:B------:R-:W5:Y:S02]  /*32d0*/  LDG.E.U8 R88, desc[UR36][R94.64+0x38] ;  /* 0x000038245e587981 */ /* 0x000f64000c1e1100 */
[----:B-----5:R-:W-:-:S05]  /*32e0*/  PRMT R56, R88, 0x8880, RZ ;  /* 0x0000888058387816 */ /* 0x020fca00000000ff */
[----:B------:R-:W-:-:S07]  /*32f0*/  IMAD R89, R56, R23, RZ ;  /* 0x0000001738597224 */ /* 0x000fce00078e02ff */
.L_x_87:
[----:B------:R-:W-:Y:S05]  /*3300*/  BSYNC B1 ;  /* 0x0000000000017941 */ /* 0x000fea0003800000 */
.L_x_86:
[----:B--2---:R-:W-:Y:S01]  /*3310*/  @!P3 IMAD R57, R84, R22, R89 ;  /* 0x000000165439b224 */ /* 0x004fe200078e0259 */
[----:B------:R-:W-:Y:S01]  /*3320*/  BSSY B1, `(.L_x_88) ;  /* 0x0000007000017945 */ /* 0x000fe20003800000 */
[----:B------:R-:W-:-:S03]  /*3330*/  IMAD.X R5, RZ, RZ, R5, P5 ;  /* 0x000000ffff057224 */ /* 0x000fc600028e0605 */
[----:B------:R2:W-:Y:S01]  /*3340*/  @!P3 STG.E.U8 desc[UR36][R92.64+0x38], R57 ;  /* 0x000038395c00b986 */ /* 0x0005e2000c101124 */
[----:B------:R-:W-:Y:S05]  /*3350*/  @P0 BRA `(.L_x_89) ;  /* 0x00000000000c0947 */ /* 0x000fea0003800000 */
[----:B------:R-:W5:Y:S02]  /*3360*/  LDG.E.U8 R88, desc[UR36][R94.64+0x39] ;  /* 0x000039245e587981 */ /* 0x000f64000c1e1100 */
[----:B-----5:R-:W-:-:S05]  /*3370*/  PRMT R4, R88, 0x8880, RZ ;  /* 0x0000888058047816 */ /* 0x020fca00000000ff */
[----:B------:R-:W-:-:S07]  /*3380*/  IMAD R89, R4, R23, RZ ;  /* 0x0000001704597224 */ /* 0x000fce00078e02ff */
.L_x_89:
[----:B------:R-:W-:Y:S05]  /*3390*/  BSYNC B1 ;  /* 0x0000000000017941 */ /* 0x000fea0003800000 */
.L_x_88:
[----:B------:R-:W-:Y:S01]  /*33a0*/  @!P0 IMAD R85, R85, R22, R89 ;  /* 0x0000001655558224 */ /* 0x000fe200078e0259 */
[----:B------:R-:W-:Y:S01]  /*33b0*/  BSSY B1, `(.L_x_90) ;  /* 0x0000007000017945 */ /* 0x000fe20003800000 */
[----:B------:R-:W-:-:S03]  /*33c0*/  IMAD R56, R5, R90, RZ ;  /* 0x0000005a05387224 */ /* 0x000fc600078e02ff */
[----:B------:R0:W-:Y:S01]  /*33d0*/  @!P0 STG.E.U8 desc[UR36][R92.64+0x39], R85 ;  /* 0x000039555c008986 */ /* 0x0001e2000c101124 */
[----:B------:R-:W-:Y:S05]  /*33e0*/  @P2 BRA `(.L_x_91) ;  /* 0x00000000000c2947 */ /* 0x000fea0003800000 */
[----:B------:R-:W5:Y:S02]  /*33f0*/  LDG.E.U8 R88, desc[UR36][R98.64+0x38] ;  /* 0x0000382462587981 */ /* 0x000f64000c1e1100 */
[----:B-----5:R-:W-:-:S05]  /*3400*/  PRMT R4, R88, 0x8880, RZ ;  /* 0x0000888058047816 */ /* 0x020fca00000000ff */
[----:B------:R-:W-:-:S07]  /*3410*/  IMAD R89, R4, R23, RZ ;  /* 0x0000001704597224 */ /* 0x000fce00078e02ff */
.L_x_91:
[----:B------:R-:W-:Y:S05]  /*3420*/  BSYNC B1 ;  /* 0x0000000000017941 */ /* 0x000fea0003800000 */
.L_x_90:
[----:B------:R-:W-:Y:S01]  /*3430*/  @!P2 IMAD R5, R86, R22, R89 ;  /* 0x000000165605a224 */ /* 0x000fe200078e0259 */
[----:B------:R-:W-:Y:S01]  /*3440*/  BSSY B1, `(.L_x_92) ;  /* 0x0000009000017945 */ /* 0x000fe20003800000 */
[C---:B--2---:R-:W-:Y:S02]  /*3450*/  IMAD R57, R103.reuse, R91, R56 ;  /* 0x0000005b67397224 */ /* 0x044fe400078e0238 */
[CC--:B------:R-:W-:Y:S01]  /*3460*/  IMAD.WIDE.U32 R96, R103.reuse, R90.reuse, R96 ;  /* 0x0000005a67607225 */ /* 0x0c0fe200078e0060 */
[----:B------:R2:W-:Y:S03]  /*3470*/  @!P2 STG.E.U8 desc[UR36][R6.64+0x38], R5 ;  /* 0x000038050600a986 */ /* 0x0005e6000c101124 */
[----:B------:R-:W-:Y:S01]  /*3480*/  IMAD.WIDE.U32 R90, R103, R90, R20 ;  /* 0x0000005a675a7225 */ /* 0x000fe200078e0014 */
[----:B------:R-:W-:Y:S06]  /*3490*/  @P1 BRA `(.L_x_93) ;  /* 0x00000000000c1947 */ /* 0x000fec0003800000 */
[----:B------:R-:W5:Y:S02]  /*34a0*/  LDG.E.U8 R88, desc[UR36][R98.64+0x39] ;  /* 0x0000392462587981 */ /* 0x000f64000c1e1100 */
[----:B-----5:R-:W-:-:S05]  /*34b0*/  PRMT R4, R88, 0x8880, RZ ;  /* 0x0000888058047816 */ /* 0x020fca00000000ff */
[----:B------:R-:W-:-:S07]  /*34c0*/  IMAD R89, R4, R23, RZ ;  /* 0x0000001704597224 */ /* 0x000fce00078e02ff */
.L_x_93:
[----:B------:R-:W-:Y:S05]  /*34d0*/  BSYNC B1 ;  /* 0x0000000000017941 */ /* 0x000fea0003800000 */
.L_x_92:
[----:B------:R-:W-:Y:S01]  /*34e0*/  @!P1 IMAD R87, R87, R22, R89 ;  /* 0x0000001657579224 */ /* 0x000fe200078e0259 */
[----:B------:R-:W-:Y:S01]  /*34f0*/  ISETP.GE.AND P2, PT, R100, 0x81, PT ;  /* 0x000000816400780c */ /* 0x000fe20003f46270 */
[----:B------:R-:W-:Y:S01]  /*3500*/  BSSY B1, `(.L_x_94) ;  /* 0x000000c000017945 */ /* 0x000fe20003800000 */
[----:B------:R-:W-:Y:S02]  /*3510*/  IADD3 R4, P5, R90, R12, RZ ;  /* 0x0000000c5a047210 */ /* 0x000fe40007fbe0ff */
[----:B------:R0:W-:Y:S01]  /*3520*/  @!P1 STG.E.U8 desc[UR36][R6.64+0x39], R87 ;  /* 0x0000395706009986 */ /* 0x0001e2000c101124 */
[----:B------:R-:W-:Y:S02]  /*3530*/  ISETP.LT.OR P1, PT, R3, 0x1, !P2 ;  /* 0x000000010300780c */ /* 0x000fe40005721670 */
[----:B--2---:R-:W-:Y:S02]  /*3540*/  IADD3.X R5, R13, R91, R57, P5, !PT ;  /* 0x0000005b0d057210 */ /* 0x004fe40002ffe439 */
[----:B------:R-:W-:-:S02]  /*3550*/  ISETP.GE.AND P0, PT, R100, 0x89, PT ;  /* 0x000000896400780c */ /* 0x000fc40003f06270 */
[----:B------:R-:W-:Y:S02]  /*3560*/  IADD3 R12, P4, P3, R14, R12, R96 ;  /* 0x0000000c0e0c7210 */ /* 0x000fe40007b9e060 */
[----:B------:R-:W-:-:S05]  /*3570*/  ISETP.LT.OR P5, PT, R3, 0x2, !P2 ;  /* 0x000000020300780c */ /* 0x000fca00057a1670 */
[----:B0-----:R-:W-:Y:S08]  /*3580*/  @P1 BRA `(.L_x_95) ;  /* 0x00000000000c1947 */ /* 0x001ff00003800000 */
[----:B------:R-:W3:Y:S02]  /*3590*/  LDG.E.U8 R88, desc[UR36][R4.64] ;  /* 0x0000002404587981 */ /* 0x000ee4000c1e1100 */
[----:B---3--:R-:W-:-:S05]  /*35a0*/  PRMT R6, R88, 0x8880, RZ ;  /* 0x0000888058067816 */ /* 0x008fca00000000ff */
[----:B------:R-:W-:-:S07]  /*35b0*/  IMAD R89, R6, R23, RZ ;  /* 0x0000001706597224 */ /* 0x000fce00078e02ff */
.L_x_95:
[----:B------:R-:W-:Y:S05]  /*35c0*/  BSYNC B1 ;  /* 0x0000000000017941 */ /* 0x000fea0003800000 */
.L_x_94:
[----:B---3--:R-:W-:Y:S01]  /*35d0*/  @!P1 IMAD R7, R24, R22, R89 ;  /* 0x0000001618079224 */ /* 0x008fe200078e0259 */
[----:B------:R-:W-:Y:S01]  /*35e0*/  BSSY B1, `(.L_x_96) ;  /* 0x0000007000017945 */ /* 0x000fe20003800000 */
[----:B------:R-:W-:-:S03]  /*35f0*/  IMAD.IADD R96, R57, 0x1, R97 ;  /* 0x0000000139607824 */ /* 0x000fc600078e0261 */
[----:B------:R0:W-:Y:S01]  /*3600*/  @!P1 STG.E.U8 desc[UR36][R8.64], R7 ;  /* 0x0000000708009986 */ /* 0x0001e2000c101124 */
[----:B------:R-:W-:Y:S05]  /*3610*/  @P5 BRA `(.L_x_97) ;  /* 0x00000000000c5947 */ /* 0x000fea0003800000 */
[----:B------:R-:W2:Y:S02]  /*3620*/  LDG.E.U8 R88, desc[UR36][R4.64+0x1] ;  /* 0x0000012404587981 */ /* 0x000ea4000c1e1100 */
[----:B--2---:R-:W-:-:S05]  /*3630*/  PRMT R6, R88, 0x8880, RZ ;  /* 0x0000888058067816 */ /* 0x004fca00000000ff */
[----:B------:R-:W-:-:S07]  /*3640*/  IMAD R89, R6, R23, RZ ;  /* 0x0000001706597224 */ /* 0x000fce00078e02ff */
.L_x_97:
[----:B------:R-:W-:Y:S05]  /*3650*/  BSYNC B1 ;  /* 0x0000000000017941 */ /* 0x000fea0003800000 */
.L_x_96:
[----:B------:R-:W-:Y:S01]  /*3660*/  ISETP.LT.OR P1, PT, R3, 0x1, !P0 ;  /* 0x000000010300780c */ /* 0x000fe20004721670 */
[----:B------:R-:W-:Y:S01]  /*3670*/  @!P5 IMAD R25, R25, R22, R89 ;  /* 0x000000161919d224 */ /* 0x000fe200078e0259 */
[----:B------:R-:W-:Y:S01]  /*3680*/  BSSY B1, `(.L_x_98) ;  /* 0x000000a000017945 */ /* 0x000fe20003800000 */
[----:B------:R-:W-:Y:S02]  /*3690*/  IADD3.X R13, R21, R13, R96, P4, P3 ;  /* 0x0000000d150d7210 */ /* 0x000fe400027e6460 */
[C---:B------:R-:W-:Y:S01]  /*36a0*/  ISETP.LT.OR P4, PT, R3.reuse, 0x2, !P0 ;  /* 0x000000020300780c */ /* 0x040fe20004781670 */
[----:B------:R2:W-:Y:S01]  /*36b0*/  @!P5 STG.E.U8 desc[UR36][R8.64+0x1], R25 ;  /* 0x000001190800d986 */ /* 0x0005e2000c101124 */
[C---:B------:R-:W-:Y:S02]  /*36c0*/  ISETP.LT.OR P5, PT, R3.reuse, 0x9, !P2 ;  /* 0x000000090300780c */ /* 0x040fe400057a1670 */
[----:B------:R-:W-:-:S04]  /*36d0*/  ISETP.LT.OR P3, PT, R3, 0xa, !P2 ;  /* 0x0000000a0300780c */ /* 0x000fc80005761670 */
[----:B------:R-:W-:Y:S09]  /*36e0*/  @P1 BRA `(.L_x_99) ;  /* 0x00000000000c1947 */ /* 0x000ff20003800000 */
[----:B------:R-:W3:Y:S02]  /*36f0*/  LDG.E.U8 R88, desc[UR36][R12.64] ;  /* 0x000000240c587981 */ /* 0x000ee4000c1e1100 */
[----:B---3--:R-:W-:-:S05]  /*3700*/  PRMT R6, R88, 0x8880, RZ ;  /* 0x0000888058067816 */ /* 0x008fca00000000ff */
[----:B------:R-:W-:-:S07]  /*3710*/  IMAD R89, R6, R23, RZ ;  /* 0x0000001706597224 */ /* 0x000fce00078e02ff */
.L_x_99:
[----:B------:R-:W-:Y:S05]  /*3720*/  BSYNC B1 ;  /* 0x0000000000017941 */ /* 0x000fea0003800000 */
.L_x_98:
[----:B0-----:R-:W-:Y:S01]  /*3730*/  @!P1 IMAD R7, R26, R22, R89 ;  /* 0x000000161a079224 */ /* 0x001fe200078e0259 */
[----:B------:R-:W-:Y:S04]  /*3740*/  BSSY B1, `(.L_x_100) ;  /* 0x0000006000017945 */ /* 0x000fe80003800000 */
[----:B------:R0:W-:Y:S01]  /*3750*/  @!P1 STG.E.U8 desc[UR36][R10.64], R7 ;  /* 0x000000070a009986 */ /* 0x0001e2000c101124 */
[----:B------:R-:W-:Y:S05]  /*3760*/  @P4 BRA `(.L_x_101) ;  /* 0x00000000000c4947 */ /* 0x000fea0003800000 */
[----:B------:R-:W3:Y:S02]  /*3770*/  LDG.E.U8 R88, desc[UR36][R12.64+0x1] ;  /* 0x000001240c587981 */ /* 0x000ee4000c1e1100 */
[----:B---3--:R-:W-:-:S05]  /*3780*/  PRMT R6, R88, 0x8880, RZ ;  /* 0x0000888058067816 */ /* 0x008fca00000000ff */
[----:B------:R-:W-:-:S07]  /*3790*/  IMAD R89, R6, R23, RZ ;  /* 0x0000001706597224 */ /* 0x000fce00078e02ff */
.L_x_101:
[----:B------:R-:W-:Y:S05]  /*37a0*/  BSYNC B1 ;  /* 0x0000000000017941 */ /* 0x000fea0003800000 */
.L_x_100:
[----:B------:R-:W-:Y:S01]  /*37b0*/  @!P4 IMAD R27, R27, R22, R89 ;  /* 0x000000161b1bc224 */ /* 0x000fe200078e0259 */
[----:B------:R-:W-:Y:S04]  /*37c0*/  BSSY B1, `(.L_x_102) ;  /* 0x0000006000017945 */ /* 0x000fe80003800000 */
[----:B------:R3:W-:Y:S01]  /*37d0*/  @!P4 STG.E.U8 desc[UR36][R10.64+0x1], R27 ;  /* 0x0000011b0a00c986 */ /* 0x0007e2000c101124 */
[----:B------:R-:W-:Y:S05]  /*37e0*/  @P5 BRA `(.L_x_103) ;  /* 0x00000000000c5947 */ /* 0x000fea0003800000 */
[----:B------:R-:W5:Y:S02]  /*37f0*/  LDG.E.U8 R88, desc[UR36][R4.64+0x8] ;  /* 0x0000082404587981 */ /* 0x000f64000c1e1100 */
[----:B-----5:R-:W-:-:S05]  /*3800*/  PRMT R6, R88, 0x8880, RZ ;  /* 0x0000888058067816 */ /* 0x020fca00000000ff */
[----:B------:R-:W-:-:S07]  /*3810*/  IMAD R89, R6, R23, RZ ;  /* 0x0000001706597224 */ /* 0x000fce00078e02ff */
.L_x_103:
[----:B------:R-:W-:Y:S05]  /*3820*/  BSYNC B1 ;  /* 0x0000000000017941 */ /* 0x000fea0003800000 */
.L_x_102:
[----:B0-----:R-:W-:Y:S01]  /*3830*/  @!P5 IMAD R7, R28, R22, R89 ;  /* 0x000000161c07d224 */ /* 0x001fe200078e0259 */
[----:B------:R-:W-:Y:S04]  /*3840*/  BSSY B1, `(.L_x_104) ;  /* 0x0000006000017945 */ /* 0x000fe80003800000 */
[----:B------:R0:W-:Y:S01]  /*3850*/  @!P5 STG.E.U8 desc[UR36][R8.64+0x8], R7 ;  /* 0x000008070800d986 */ /* 0x0001e2000c101124 */
[----:B------:R-:W-:Y:S05]  /*3860*/  @P3 BRA `(.L_x_105) ;  /* 0x00000000000c3947 */ /* 0x000fea0003800000 */
[----:B------:R-:W5:Y:S02]  /*3870*/  LDG.E.U8 R88, desc[UR36][R4.64+0x9] ;  /* 0x0000092404587981 */ /* 0x000f64000c1e1100 */
[----:B-----5:R-:W-:-:S05]  /*3880*/  PRMT R6, R88, 0x8880, RZ ;  /* 0x0000888058067816 */ /* 0x020fca00000000ff */
[----:B------:R-:W-:-:S07]  /*3890*/  IMAD R89, R6, R23, RZ ;  /* 0x0000001706597224 */ /* 0x000fce00078e02ff */
.L_x_105:
[----:B------:R-:W-:Y:S05]  /*38a0*/  BSYNC B1 ;  /* 0x0000000000017941 */ /* 0x000fea0003800000 */
.L_x_104:
[----:B------:R-:W-:Y:S01]  /*38b0*/  ISETP.LT.OR P5, PT, R3, 0x9, !P0 ;  /* 0x000000090300780c */ /* 0x000fe200047a1670 */
[----:B------:R-:W-:Y:S01]  /*38c0*/  @!P3 IMAD R29, R29, R22, R89 ;  /* 0x000000161d1db224 */ /* 0x000fe200078e0259 */
        /* <DEDUP_REMOVED lines=9> */
.L_x_107:
[----:B------:R-:W-:Y:S05]  /*3960*/  BSYNC B1 ;  /* 0x0000000000017941 */ /* 0x000fea0003800000 */
.L_x_106:
[----:B0-----:R-:W-:Y:S01]  /*3970*/  @!P5 IMAD R7, R30, R22, R89 ;  /* 0x000000161e07d224 */ /* 0x001fe200078e0259 */
[----:B------:R-:W-:Y:S04]  /*3980*/  BSSY B1, `(.L_x_108) ;  /* 0x0000006000017945 */ /* 0x000fe80003800000 */
[----:B------:R0:W-:Y:S01]  /*3990*/  @!P5 STG.E.U8 desc[UR36][R10.64+0x8], R7 ;  /* 0x000008070a00d986 */ /* 0x0001e2000c101124 */
[----:B------:R-:W-:Y:S05]  /*39a0*/  @P4 BRA `(.L_x_109) ;  /* 0x00000000000c4947 */ /* 0x000fea0003800000 */
[----:B------:R-:W5:Y:S02]  /*39b0*/  LDG.E.U8 R88, desc[UR36][R12.64+0x9] ;  /* 0x000009240c587981 */ /* 0x000f64000c1e1100 */
[----:B-----5:R-:W-:-:S05]  /*39c0*/  PRMT R6, R88, 0x8880, RZ ;  /* 0x0000888058067816 */ /* 0x020fca00000000ff */
[----:B------:R-:W-:-:S07]  /*39d0*/  IMAD R89, R6, R23, RZ ;  /* 0x0000001706597224 */ /* 0x000fce00078e02ff */
.L_x_109:
[----:B------:R-:W-:Y:S05]  /*39e0*/  BSYNC B1 ;  /* 0x0000000000017941 */ /* 0x000fea0003800000 */
.L_x_108:
[----:B------:R-:W-:Y:S01]  /*39f0*/  @!P4 IMAD R31, R31, R22, R89 ;  /* 0x000000161f1fc224 */ /* 0x000fe200078e0259 */
[----:B------:R-:W-:Y:S04]  /*3a00*/  BSSY B1, `(.L_x_110) ;  /* 0x0000006000017945 */ /* 0x000fe80003800000 */
[----:B------:R0:W-:Y:S01]  /*3a10*/  @!P4 STG.E.U8 desc[UR36][R10.64+0x9], R31 ;  /* 0x0000091f0a00c986 */ /* 0x0001e2000c101124 */
[----:B------:R-:W-:Y:S05]  /*3a20*/  @P3 BRA `(.L_x_111) ;  /* 0x00000000000c3947 */ /* 0x000fea0003800000 */
[----:B------:R-:W5:Y:S02]  /*3a30*/  LDG.E.U8 R88, desc[UR36][R4.64+0x10] ;  /* 0x0000102404587981 */ /* 0x000f64000c1e1100 */
[----:B-----5:R-:W-:-:S05]  /*3a40*/  PRMT R6, R88, 0x8880, RZ ;  /* 0x0000888058067816 */ /* 0x020fca00000000ff */
[----:B------:R-:W-:-:S07]  /*3a50*/  IMAD R89, R6, R23, RZ ;  /* 0x0000001706597224 */ /* 0x000fce00078e02ff */
.L_x_111:
[----:B------:R-:W-:Y:S05]  /*3a60*/  BSYNC B1 ;  /* 0x0000000000017941 */ /* 0x000fea0003800000 */
.L_x_110:
[----:B0-----:R-:W-:Y:S01]  /*3a70*/  @!P3 IMAD R7, R32, R22, R89 ;  /* 0x000000162007b224 */ /* 0x001fe200078e0259 */
[----:B------:R-:W-:Y:S04]  /*3a80*/  BSSY B1, `(.L_x_112) ;  /* 0x0000006000017945 */ /* 0x000fe80003800000 */
[----:B------:R0:W-:Y:S01]  /*3a90*/  @!P3 STG.E.U8 desc[UR36][R8.64+0x10], R7 ;  /* 0x000010070800b986 */ /* 0x0001e2000c101124 */
[----:B------:R-:W-:Y:S05]  /*3aa0*/  @P1 BRA `(.L_x_113) ;  /* 0x00000000000c1947 */ /* 0x000fea0003800000 */
[----:B------:R-:W5:Y:S02]  /*3ab0*/  LDG.E.U8 R88, desc[UR36][R4.64+0x11] ;  /* 0x0000112404587981 */ /* 0x000f64000c1e1100 */
[----:B-----5:R-:W-:-:S05]  /*3ac0*/  PRMT R6, R88, 0x8880, RZ ;  /* 0x0000888058067816 */ /* 0x020fca00000000ff */
[----:B------:R-:W-:-:S07]  /*3ad0*/  IMAD R89, R6, R23, RZ ;  /* 0x0000001706597224 */ /* 0x000fce00078e02ff */
.L_x_113:
[----:B------:R-:W-:Y:S05]  /*3ae0*/  BSYNC B1 ;  /* 0x0000000000017941 */ /* 0x000fea0003800000 */
.L_x_112:
        /* <DEDUP_REMOVED lines=11> */
.L_x_115:
[----:B------:R-:W-:Y:S05]  /*3ba0*/  BSYNC B1 ;  /* 0x0000000000017941 */ /* 0x000fea0003800000 */
.L_x_114:
[----:B0-----:R-:W-:Y:S01]  /*3bb0*/  @!P4 IMAD R7, R34, R22, R89 ;  /* 0x000000162207c224 */ /* 0x001fe200078e0259 */
[----:B------:R-:W-:Y:S04]  /*3bc0*/  BSSY B1, `(.L_x_116) ;  /* 0x0000006000017945 */ /* 0x000fe80003800000 */
[----:B------:R0:W-:Y:S01]  /*3bd0*/  @!P4 STG.E.U8 desc[UR36][R10.64+0x10], R7 ;  /* 0x000010070a00c986 */ /* 0x0001e2000c101124 */
[----:B------:R-:W-:Y:S05]  /*3be0*/  @P3 BRA `(.L_x_117) ;  /* 0x00000000000c3947 */ /* 0x000fea0003800000 */
[----:B------:R-:W5:Y:S02]  /*3bf0*/  LDG.E.U8 R88, desc[UR36][R12.64+0x11] ;  /* 0x000011240c587981 */ /* 0x000f64000c1e1100 */
[----:B-----5:R-:W-:-:S05]  /*3c00*/  PRMT R6, R88, 0x8880, RZ ;  /* 0x0000888058067816 */ /* 0x020fca00000000ff */
[----:B------:R-:W-:-:S07]  /*3c10*/  IMAD R89, R6, R23, RZ ;  /* 0x0000001706597224 */ /* 0x000fce00078e02ff */
.L_x_117:
[----:B------:R-:W-:Y:S05]  /*3c20*/  BSYNC B1 ;  /* 0x0000000000017941 */ /* 0x000fea0003800000 */
.L_x_116:
[----:B------:R-:W-:Y:S01]  /*3c30*/  @!P3 IMAD R35, R35, R22, R89 ;  /* 0x000000162323b224 */ /* 0x000fe200078e0259 */
[----:B------:R-:W-:Y:S04]  /*3c40*/  BSSY B1, `(.L_x_118) ;  /* 0x0000006000017945 */ /* 0x000fe80003800000 */
[----:B------:R0:W-:Y:S01]  /*3c50*/  @!P3 STG.E.U8 desc[UR36][R10.64+0x11], R35 ;  /* 0x000011230a00b986 */ /* 0x0001e2000c101124 */
[----:B------:R-:W-:Y:S05]  /*3c60*/  @P5 BRA `(.L_x_119) ;  /* 0x00000000000c5947 */ /* 0x000fea0003800000 */
[----:B------:R-:W5:Y:S02]  /*3c70*/  LDG.E.U8 R88, desc[UR36][R4.64+0x18] ;  /* 0x0000182404587981 */ /* 0x000f64000c1e1100 */
[----:B-----5:R-:W-:-:S05]  /*3c80*/  PRMT R6, R88, 0x8880, RZ ;  /* 0x0000888058067816 */ /* 0x020fca00000000ff */
[----:B------:R-:W-:-:S07]  /*3c90*/  IMAD R89, R6, R23, RZ ;  /* 0x0000001706597224 */ /* 0x000fce00078e02ff */
.L_x_119:
[----:B------:R-:W-:Y:S05]  /*3ca0*/  BSYNC B1 ;  /* 0x0000000000017941 */ /* 0x000fea0003800000 */
.L_x_118:
[----:B0-----:R-:W-:Y:S01]  /*3cb0*/  @!P5 IMAD R7, R36, R22, R89 ;  /* 0x000000162407d224 */ /* 0x001fe200078e0259 */
[----:B------:R-:W-:Y:S04]  /*3cc0*/  BSSY B1, `(.L_x_120) ;  /* 0x0000006000017945 */ /* 0x000fe80003800000 */
[----:B------:R0:W-:Y:S01]  /*3cd0*/  @!P5 STG.E.U8 desc[UR36][R8.64+0x18], R7 ;  /* 0x000018070800d986 */ /* 0x0001e2000c101124 */
[----:B------:R-:W-:Y:S05]  /*3ce0*/  @P1 BRA `(.L_x_121) ;  /* 0x00000000000c1947 */ /* 0x000fea0003800000 */
[----:B------:R-:W5:Y:S02]  /*3cf0*/  LDG.E.U8 R88, desc[UR36][R4.64+0x19] ;  /* 0x0000192404587981 */ /* 0x000f64000c1e1100 */
[----:B-----5:R-:W-:-:S05]  /*3d00*/  PRMT R6, R88, 0x8880, RZ ;  /* 0x0000888058067816 */ /* 0x020fca00000000ff */
[----:B------:R-:W-:-:S07]  /*3d10*/  IMAD R89, R6, R23, RZ ;  /* 0x0000001706597224 */ /* 0x000fce00078e02ff */
.L_x_121:
[----:B------:R-:W-:Y:S05]  /*3d20*/  BSYNC B1 ;  /* 0x0000000000017941 */ /* 0x000fea0003800000 */
.L_x_120:
        /* <DEDUP_REMOVED lines=11> */
.L_x_123:
[----:B------:R-:W-:Y:S05]  /*3de0*/  BSYNC B1 ;  /* 0x0000000000017941 */ /* 0x000fea0003800000 */
.L_x_122:
[----:B0-----:R-:W-:Y:S01]  /*3df0*/  @!P4 IMAD R7, R38, R22, R89 ;  /* 0x000000162607c224 */ /* 0x001fe200078e0259 */
[----:B------:R-:W-:Y:S04]  /*3e00*/  BSSY B1, `(.L_x_124) ;  /* 0x0000006000017945 */ /* 0x000fe80003800000 */
[----:B------:R0:W-:Y:S01]  /*3e10*/  @!P4 STG.E.U8 desc[UR36][R10.64+0x18], R7 ;  /* 0x000018070a00c986 */ /* 0x0001e2000c101124 */
[----:B------:R-:W-:Y:S05]  /*3e20*/  @P3 BRA `(.L_x_125) ;  /* 0x00000000000c3947 */ /* 0x000fea0003800000 */
[----:B------:R-:W5:Y:S02]  /*3e30*/  LDG.E.U8 R88, desc[UR36][R12.64+0x19] ;  /* 0x000019240c587981 */ /* 0x000f64000c1e1100 */
[----:B-----5:R-:W-:-:S05]  /*3e40*/  PRMT R6, R88, 0x8880, RZ ;  /* 0x0000888058067816 */ /* 0x020fca00000000ff */
[----:B------:R-:W-:-:S07]  /*3e50*/  IMAD R89, R6, R23, RZ ;  /* 0x0000001706597224 */ /* 0x000fce00078e02ff */
.L_x_125:
[----:B------:R-:W-:Y:S05]  /*3e60*/  BSYNC B1 ;  /* 0x0000000000017941 */ /* 0x000fea0003800000 */
.L_x_124:
[----:B------:R-:W-:Y:S01]  /*3e70*/  @!P3 IMAD R39, R39, R22, R89 ;  /* 0x000000162727b224 */ /* 0x000fe200078e0259 */
[----:B------:R-:W-:Y:S04]  /*3e80*/  BSSY B1, `(.L_x_126) ;  /* 0x0000006000017945 */ /* 0x000fe80003800000 */
[----:B------:R0:W-:Y:S01]  /*3e90*/  @!P3 STG.E.U8 desc[UR36][R10.64+0x19], R39 ;  /* 0x000019270a00b986 */ /* 0x0001e2000c101124 */
[----:B------:R-:W-:Y:S05]  /*3ea0*/  @P5 BRA `(.L_x_127) ;  /* 0x00000000000c5947 */ /* 0x000fea0003800000 */
[----:B------:R-:W5:Y:S02]  /*3eb0*/  LDG.E.U8 R88, desc[UR36][R4.64+0x20] ;  /* 0x0000202404587981 */ /* 0x000f64000c1e1100 */
[----:B-----5:R-:W-:-:S05]  /*3ec0*/  PRMT R6, R88, 0x8880, RZ ;  /* 0x0000888058067816 */ /* 0x020fca00000000ff */
[----:B------:R-:W-:-:S07]  /*3ed0*/  IMAD R89, R6, R23, RZ ;  /* 0x0000001706597224 */ /* 0x000fce00078e02ff */
.L_x_127:
[----:B------:R-:W-:Y:S05]  /*3ee0*/  BSYNC B1 ;  /* 0x0000000000017941 */ /* 0x000fea0003800000 */
.L_x_126:
[----:B0-----:R-:W-:Y:S01]  /*3ef0*/  @!P5 IMAD R7, R40, R22, R89 ;  /* 0x000000162807d224 */ /* 0x001fe200078e0259 */
[----:B------:R-:W-:Y:S04]  /*3f00*/  BSSY B1, `(.L_x_128) ;  /* 0x0000006000017945 */ /* 0x000fe80003800000 */
[----:B------:R0:W-:Y:S01]  /*3f10*/  @!P5 STG.E.U8 desc[UR36][R8.64+0x20], R7 ;  /* 0x000020070800d986 */ /* 0x0001e2000c101124 */
[----:B------:R-:W-:Y:S05]  /*3f20*/  @P1 BRA `(.L_x_129) ;  /* 0x00000000000c1947 */ /* 0x000fea0003800000 */
[----:B------:R-:W5:Y:S02]  /*3f30*/  LDG.E.U8 R88, desc[UR36][R4.64+0x21] ;  /* 0x0000212404587981 */ /* 0x000f64000c1e1100 */
[----:B-----5:R-:W-:-:S05]  /*3f40*/  PRMT R6, R88, 0x8880, RZ ;  /* 0x0000888058067816 */ /* 0x020fca00000000ff */
[----:B------:R-:W-:-:S07]  /*3f50*/  IMAD R89, R6, R23, RZ ;  /* 0x0000001706597224 */ /* 0x000fce00078e02ff */
.L_x_129:
[----:B------:R-:W-:Y:S05]  /*3f60*/  BSYNC B1 ;  /* 0x0000000000017941 */ /* 0x000fea0003800000 */
.L_x_128:
        /* <DEDUP_REMOVED lines=11> */
.L_x_131:
[----:B------:R-:W-:Y:S05]  /*4020*/  BSYNC B1 ;  /* 0x0000000000017941 */ /* 0x000fea0003800000 */
.L_x_130:
[----:B0-----:R-:W-:Y:S01]  /*4030*/  @!P4 IMAD R7, R42, R22, R89 ;  /* 0x000000162a07c224 */ /* 0x001fe200078e0259 */
[----:B------:R-:W-:Y:S04]  /*4040*/  BSSY B1, `(.L_x_132) ;  /* 0x0000006000017945 */ /* 0x000fe80003800000 */
[----:B------:R0:W-:Y:S01]  /*4050*/  @!P4 STG.E.U8 desc[UR36][R10.64+0x20], R7 ;  /* 0x000020070a00c986 */ /* 0x0001e2000c101124 */
[----:B------:R-:W-:Y:S05]  /*4060*/  @P3 BRA `(.L_x_133) ;  /* 0x00000000000c3947 */ /* 0x000fea0003800000 */
[----:B------:R-:W5:Y:S02]  /*4070*/  LDG.E.U8 R88, desc[UR36][R12.64+0x21] ;  /* 0x000021240c587981 */ /* 0x000f64000c1e1100 */
[----:B-----5:R-:W-:-:S05]  /*4080*/  PRMT R6, R88, 0x8880, RZ ;  /* 0x0000888058067816 */ /* 0x020fca00000000ff */
[----:B------:R-:W-:-:S07]  /*4090*/  IMAD R89, R6, R23, RZ ;  /* 0x0000001706597224 */ /* 0x000fce00078e02ff */
.L_x_133:
[----:B------:R-:W-:Y:S05]  /*40a0*/  BSYNC B1 ;  /* 0x0000000000017941 */ /* 0x000fea0003800000 */
.L_x_132:
[----:B------:R-:W-:Y:S01]  /*40b0*/  @!P3 IMAD R43, R43, R22, R89 ;  /* 0x000000162b2bb224 */ /* 0x000fe200078e0259 */
[----:B------:R-:W-:Y:S04]  /*40c0*/  BSSY B1, `(.L_x_134) ;  /* 0x0000006000017945 */ /* 0x000fe80003800000 */
[----:B------:R0:W-:Y:S01]  /*40d0*/  @!P3 STG.E.U8 desc[UR36][R10.64+0x21], R43 ;  /* 0x0000212b0a00b986 */ /* 0x0001e2000c101124 */
[----:B------:R-:W-:Y:S05]  /*40e0*/  @P5 BRA `(.L_x_135) ;  /* 0x00000000000c5947 */ /* 0x000fea0003800000 */
[----:B------:R-:W5:Y:S02]  /*40f0*/  LDG.E.U8 R88, desc[UR36][R4.64+0x28] ;  /* 0x0000282404587981 */ /* 0x000f64000c1e1100 */
[----:B-----5:R-:W-:-:S05]  /*4100*/  PRMT R6, R88, 0x8880, RZ ;  /* 0x0000888058067816 */ /* 0x020fca00000000ff */
[----:B------:R-:W-:-:S07]  /*4110*/  IMAD R89, R6, R23, RZ ;  /* 0x0000001706597224 */ /* 0x000fce00078e02ff */
.L_x_135:
[----:B------:R-:W-:Y:S05]  /*4120*/  BSYNC B1 ;  /* 0x0000000000017941 */ /* 0x000fea0003800000 */
.L_x_134:
[----:B0-----:R-:W-:Y:S01]  /*4130*/  @!P5 IMAD R7, R44, R22, R89 ;  /* 0x000000162c07d224 */ /* 0x001fe200078e0259 */
[----:B------:R-:W-:Y:S04]  /*4140*/  BSSY B1, `(.L_x_136) ;  /* 0x0000006000017945 */ /* 0x000fe80003800000 */
[----:B------:R0:W-:Y:S01]  /*4150*/  @!P5 STG.E.U8 desc[UR36][R8.64+0x28], R7 ;  /* 0x000028070800d986 */ /* 0x0001e2000c101124 */
[----:B------:R-:W-:Y:S05]  /*4160*/  @P1 BRA `(.L_x_137) ;  /* 0x00000000000c1947 */ /* 0x000fea0003800000 */
[----:B------:R-:W5:Y:S02]  /*4170*/  LDG.E.U8 R88, desc[UR36][R4.64+0x29] ;  /* 0x0000292404587981 */ /* 0x000f64000c1e1100 */
[----:B-----5:R-:W-:-:S05]  /*4180*/  PRMT R6, R88, 0x8880, RZ ;  /* 0x0000888058067816 */ /* 0x020fca00000000ff */
[----:B------:R-:W-:-:S07]  /*4190*/  IMAD R89, R6, R23, RZ ;  /* 0x0000001706597224 */ /* 0x000fce00078e02ff */
.L_x_137:
[----:B------:R-:W-:Y:S05]  /*41a0*/  BSYNC B1 ;  /* 0x0000000000017941 */ /* 0x000fea0003800000 */
.L_x_136:
        /* <DEDUP_REMOVED lines=11> */
.L_x_139:
[----:B------:R-:W-:Y:S05]  /*4260*/  BSYNC B1 ;  /* 0x0000000000017941 */ /* 0x000fea0003800000 */
.L_x_138:
[----:B0-----:R-:W-:Y:S01]  /*4270*/  @!P4 IMAD R7, R46, R22, R89 ;  /* 0x000000162e07c224 */ /* 0x001fe200078e0259 */
[----:B------:R-:W-:Y:S04]  /*4280*/  BSSY B1, `(.L_x_140) ;  /* 0x0000006000017945 */ /* 0x000fe80003800000 */
[----:B------:R0:W-:Y:S01]  /*4290*/  @!P4 STG.E.U8 desc[UR36][R10.64+0x28], R7 ;  /* 0x000028070a00c986 */ /* 0x0001e2000c101124 */
[----:B------:R-:W-:Y:S05]  /*42a0*/  @P3 BRA `(.L_x_141) ;  /* 0x00000000000c3947 */ /* 0x000fea0003800000 */
[----:B------:R-:W5:Y:S02]  /*42b0*/  LDG.E.U8 R88, desc[UR36][R12.64+0x29] ;  /* 0x000029240c587981 */ /* 0x000f64000c1e1100 */
[----:B-----5:R-:W-:-:S05]  /*42c0*/  PRMT R6, R88, 0x8880, RZ ;  /* 0x0000888058067816 */ /* 0x020fca00000000ff */
[----:B------:R-:W-:-:S07]  /*42d0*/  IMAD R89, R6, R23, RZ ;  /* 0x0000001706597224 */ /* 0x000fce00078e02ff */
.L_x_141:
[----:B------:R-:W-:Y:S05]  /*42e0*/  BSYNC B1 ;  /* 0x0000000000017941 */ /* 0x000fea0003800000 */
.L_x_140:
[----:B------:R-:W-:Y:S01]  /*42f0*/  @!P3 IMAD R47, R47, R22, R89 ;  /* 0x000000162f2fb224 */ /* 0x000fe200078e0259 */
[----:B------:R-:W-:Y:S04]  /*4300*/  BSSY B1, `(.L_x_142) ;  /* 0x0000006000017945 */ /* 0x000fe80003800000 */
[----:B------:R0:W-:Y:S01]  /*4310*/  @!P3 STG.E.U8 desc[UR36][R10.64+0x29], R47 ;  /* 0x0000292f0a00b986 */ /* 0x0001e2000c101124 */
[----:B------:R-:W-:Y:S05]  /*4320*/  @P5 BRA `(.L_x_143) ;  /* 0x00000000000c5947 */ /* 0x000fea0003800000 */
[----:B------:R-:W5:Y:S02]  /*4330*/  LDG.E.U8 R88, desc[UR36][R4.64+0x30] ;  /* 0x0000302404587981 */ /* 0x000f64000c1e1100 */
[----:B-----5:R-:W-:-:S05]  /*4340*/  PRMT R6, R88, 0x8880, RZ ;  /* 0x0000888058067816 */ /* 0x020fca00000000ff */
[----:B------:R-:W-:-:S07]  /*4350*/  IMAD R89, R6, R23, RZ ;  /* 0x0000001706597224 */ /* 0x000fce00078e02ff */
.L_x_143:
[----:B------:R-:W-:Y:S05]  /*4360*/  BSYNC B1 ;  /* 0x0000000000017941 */ /* 0x000fea0003800000 */
.L_x_142:
[----:B0-----:R-:W-:Y:S01]  /*4370*/  @!P5 IMAD R7, R48, R22, R89 ;  /* 0x000000163007d224 */ /* 0x001fe200078e0259 */
[----:B------:R-:W-:Y:S04]  /*4380*/  BSSY B1, `(.L_x_144) ;  /* 0x0000006000017945 */ /* 0x000fe80003800000 */
[----:B------:R0:W-:Y:S01]  /*4390*/  @!P5 STG.E.U8 desc[UR36][R8.64+0x30], R7 ;  /* 0x000030070800d986 */ /* 0x0001e2000c101124 */
[----:B------:R-:W-:Y:S05]  /*43a0*/  @P1 BRA `(.L_x_145) ;  /* 0x00000000000c1947 */ /* 0x000fea0003800000 */
[----:B------:R-:W5:Y:S02]  /*43b0*/  LDG.E.U8 R88, desc[UR36][R4.64+0x31] ;  /* 0x0000312404587981 */ /* 0x000f64000c1e1100 */
[----:B-----5:R-:W-:-:S05]  /*43c0*/  PRMT R6, R88, 0x8880, RZ ;  /* 0x0000888058067816 */ /* 0x020fca00000000ff */
[----:B------:R-:W-:-:S07]  /*43d0*/  IMAD R89, R6, R23, RZ ;  /* 0x0000001706597224 */ /* 0x000fce00078e02ff */
.L_x_145:
[----:B------:R-:W-:Y:S05]  /*43e0*/  BSYNC B1 ;  /* 0x0000000000017941 */ /* 0x000fea0003800000 */
.L_x_144:
[----:B------:R-:W-:Y:S01]  /*43f0*/  ISETP.LT.OR P4, PT, R3, 0x31, !P0 ;  /* 0x000000310300780c */ /* 0x000fe20004781670 */
[----:B------:R-:W-:Y:S01]  /*4400*/  @!P1 IMAD R49, R49, R22, R89 ;  /* 0x0000001631319224 */ /* 0x000fe200078e0259 */
[----:B------:R-:W-:Y:S01]  /*4410*/  BSSY B1, `(.L_x_146) ;  /* 0x000000a000017945 */ /* 0x000fe20003800000 */
[C---:B------:R-:W-:Y:S02]  /*4420*/  ISETP.LT.OR P3, PT, R3.reuse, 0x32, !P0 ;  /* 0x000000320300780c */ /* 0x040fe40004761670 */
[C---:B------:R-:W-:Y:S01]  /*4430*/  ISETP.LT.OR P5, PT, R3.reuse, 0x39, !P0 ;  /* 0x000000390300780c */ /* 0x040fe200047a1670 */
[----:B------:R0:W-:Y:S01]  /*4440*/  @!P1 STG.E.U8 desc[UR36][R8.64+0x31], R49 ;  /* 0x0000313108009986 */ /* 0x0001e2000c101124 */
[C---:B------:R-:W-:Y:S02]  /*4450*/  ISETP.LT.OR P1, PT, R3.reuse, 0x39, !P2 ;  /* 0x000000390300780c */ /* 0x040fe40005721670 */
[----:B------:R-:W-:-:S04]  /*4460*/  ISETP.LT.OR P2, PT, R3, 0x3a, !P2 ;  /* 0x0000003a0300780c */ /* 0x000fc80005741670 */
[----:B------:R-:W-:Y:S09]  /*4470*/  @P4 BRA `(.L_x_147) ;  /* 0x00000000000c4947 */ /* 0x000ff20003800000 */
[----:B------:R-:W5:Y:S02]  /*4480*/  LDG.E.U8 R88, desc[UR36][R12.64+0x30] ;  /* 0x000030240c587981 */ /* 0x000f64000c1e1100 */
[----:B-----5:R-:W-:-:S05]  /*4490*/  PRMT R6, R88, 0x8880, RZ ;  /* 0x0000888058067816 */ /* 0x020fca00000000ff */
[----:B------:R-:W-:-:S07]  /*44a0*/  IMAD R89, R6, R23, RZ ;  /* 0x0000001706597224 */ /* 0x000fce00078e02ff */
.L_x_147:
[----:B------:R-:W-:Y:S05]  /*44b0*/  BSYNC B1 ;  /* 0x0000000000017941 */ /* 0x000fea0003800000 */
.L_x_146:
[----:B0-----:R-:W-:Y:S01]  /*44c0*/  @!P4 IMAD R7, R50, R22, R89 ;  /* 0x000000163207c224 */ /* 0x001fe200078e0259 */
[----:B------:R-:W-:Y:S04]  /*44d0*/  BSSY B1, `(.L_x_148) ;  /* 0x0000006000017945 */ /* 0x000fe80003800000 */
[----:B------:R0:W-:Y:S01]  /*44e0*/  @!P4 STG.E.U8 desc[UR36][R10.64+0x30], R7 ;  /* 0x000030070a00c986 */ /* 0x0001e2000c101124 */
[----:B------:R-:W-:Y:S05]  /*44f0*/  @P3 BRA `(.L_x_149) ;  /* 0x00000000000c3947 */ /* 0x000fea0003800000 */
[----:B------:R-:W5:Y:S02]  /*4500*/  LDG.E.U8 R88, desc[UR36][R12.64+0x31] ;  /* 0x000031240c587981 */ /* 0x000f64000c1e1100 */
[----:B-----5:R-:W-:-:S05]  /*4510*/  PRMT R6, R88, 0x8880, RZ ;  /* 0x0000888058067816 */ /* 0x020fca00000000ff */
[----:B------:R-:W-:-:S07]  /*4520*/  IMAD R89, R6, R23, RZ ;  /* 0x0000001706597224 */ /* 0x000fce00078e02ff */
.L_x_149:
[----:B------:R-:W-:Y:S05]  /*4530*/  BSYNC B1 ;  /* 0x0000000000017941 */ /* 0x000fea0003800000 */
.L_x_148:
[----:B------:R-:W-:Y:S01]  /*4540*/  @!P3 IMAD R51, R51, R22, R89 ;  /* 0x000000163333b224 */ /* 0x000fe200078e0259 */
[----:B------:R-:W-:Y:S04]  /*4550*/  BSSY B1, `(.L_x_150) ;  /* 0x0000006000017945 */ /* 0x000fe80003800000 */
[----:B------:R0:W-:Y:S01]  /*4560*/  @!P3 STG.E.U8 desc[UR36][R10.64+0x31], R51 ;  /* 0x000031330a00b986 */ /* 0x0001e2000c101124 */
[----:B------:R-:W-:Y:S05]  /*4570*/  @P1 BRA `(.L_x_151) ;  /* 0x00000000000c1947 */ /* 0x000fea0003800000 */
[----:B------:R-:W5:Y:S02]  /*4580*/  LDG.E.U8 R88, desc[UR36][R4.64+0x38] ;  /* 0x0000382404587981 */ /* 0x000f64000c1e1100 */
[----:B-----5:R-:W-:-:S05]  /*4590*/  PRMT R6, R88, 0x8880, RZ ;  /* 0x0000888058067816 */ /* 0x020fca00000000ff */
[----:B------:R-:W-:-:S07]  /*45a0*/  IMAD R89, R6, R23, RZ ;  /* 0x0000001706597224 */ /* 0x000fce00078e02ff */
.L_x_151:
[----:B------:R-:W-:Y:S05]  /*45b0*/  BSYNC B1 ;  /* 0x0000000000017941 */ /* 0x000fea0003800000 */
.L_x_150:
[----:B0-----:R-:W-:Y:S01]  /*45c0*/  @!P1 IMAD R7, R52, R22, R89 ;  /* 0x0000001634079224 */ /* 0x001fe200078e0259 */
[----:B------:R-:W-:Y:S04]  /*45d0*/  BSSY B1, `(.L_x_152) ;  /* 0x0000006000017945 */ /* 0x000fe80003800000 */
[----:B------:R0:W-:Y:S01]  /*45e0*/  @!P1 STG.E.U8 desc[UR36][R8.64+0x38], R7 ;  /* 0x0000380708009986 */ /* 0x0001e2000c101124 */
[----:B------:R-:W-:Y:S05]  /*45f0*/  @P2 BRA `(.L_x_153) ;  /* 0x00000000000c2947 */ /* 0x000fea0003800000 */
[----:B------:R-:W5:Y:S02]  /*4600*/  LDG.E.U8 R88, desc[UR36][R4.64+0x39] ;  /* 0x0000392404587981 */ /* 0x000f64000c1e1100 */
[----:B-----5:R-:W-:-:S05]  /*4610*/  PRMT R6, R88, 0x8880, RZ ;  /* 0x0000888058067816 */ /* 0x020fca00000000ff */
[----:B------:R-:W-:-:S07]  /*4620*/  IMAD R89, R6, R23, RZ ;  /* 0x0000001706597224 */ /* 0x000fce00078e02ff */
.L_x_153:
[----:B------:R-:W-:Y:S05]  /*4630*/  BSYNC B1 ;  /* 0x0000000000017941 */ /* 0x000fea0003800000 */
.L_x_152:
[----:B------:R-:W-:Y:S01]  /*4640*/  @!P2 IMAD R53, R53, R22, R89 ;  /* 0x000000163535a224 */ /* 0x000fe200078e0259 */
[----:B------:R-:W-:Y:S04]  /*4650*/  BSSY B1, `(.L_x_154) ;  /* 0x0000006000017945 */ /* 0x000fe80003800000 */
[----:B------:R0:W-:Y:S01]  /*4660*/  @!P2 STG.E.U8 desc[UR36][R8.64+0x39], R53 ;  /* 0x000039350800a986 */ /* 0x0001e2000c101124 */
[----:B------:R-:W-:Y:S05]  /*4670*/  @P5 BRA `(.L_x_155) ;  /* 0x00000000000c5947 */ /* 0x000fea0003800000 */
[----:B------:R-:W5:Y:S02]  /*4680*/  LDG.E.U8 R88, desc[UR36][R12.64+0x38] ;  /* 0x000038240c587981 */ /* 0x000f64000c1e1100 */
[----:B-----5:R-:W-:-:S05]  /*4690*/  PRMT R4, R88, 0x8880, RZ ;  /* 0x0000888058047816 */ /* 0x020fca00000000ff */
[----:B------:R-:W-:-:S07]  /*46a0*/  IMAD R89, R4, R23, RZ ;  /* 0x0000001704597224 */ /* 0x000fce00078e02ff */
.L_x_155:
[----:B------:R-:W-:Y:S05]  /*46b0*/  BSYNC B1 ;  /* 0x0000000000017941 */ /* 0x000fea0003800000 */
.L_x_154:
[----:B------:R-:W-:Y:S01]  /*46c0*/  @!P5 IMAD R5, R54, R22, R89 ;  /* 0x000000163605d224 */ /* 0x000fe200078e0259 */
[----:B------:R-:W-:Y:S01]  /*46d0*/  ISETP.LT.OR P0, PT, R3, 0x3a, !P0 ;  /* 0x0000003a0300780c */ /* 0x000fe20004701670 */
[----:B------:R-:W-:Y:S03]  /*46e0*/  BSSY B1, `(.L_x_156) ;  /* 0x0000006000017945 */ /* 0x000fe60003800000 */
[----:B------:R0:W-:Y:S09]  /*46f0*/  @!P5 STG.E.U8 desc[UR36][R10.64+0x38], R5 ;  /* 0x000038050a00d986 */ /* 0x0001f2000c101124 */
[----:B------:R-:W-:Y:S05]  /*4700*/  @P0 BRA `(.L_x_157) ;  /* 0x00000000000c0947 */ /* 0x000fea0003800000 */
[----:B------:R-:W5:Y:S02]  /*4710*/  LDG.E.U8 R88, desc[UR36][R12.64+0x39] ;  /* 0x000039240c587981 */ /* 0x000f64000c1e1100 */
[----:B-----5:R-:W-:-:S05]  /*4720*/  PRMT R4, R88, 0x8880, RZ ;  /* 0x0000888058047816 */ /* 0x020fca00000000ff */
[----:B------:R-:W-:-:S07]  /*4730*/  IMAD R89, R4, R23, RZ ;  /* 0x0000001704597224 */ /* 0x000fce00078e02ff */
.L_x_157:
[----:B------:R-:W-:Y:S05]  /*4740*/  BSYNC B1 ;  /* 0x0000000000017941 */ /* 0x000fea0003800000 */
.L_x_156:
[----:B------:R-:W-:Y:S01]  /*4750*/  IMAD R55, R55, R22, R89 ;  /* 0x0000001637377224 */ /* 0x000fe200078e0259 */
[----:B------:R-:W-:Y:S06]  /*4760*/  @P0 BRA `(.L_x_158) ;  /* 0x0000000c00180947 */ /* 0x000fec0003800000 */
[----:B------:R0:W-:Y:S01]  /*4770*/  STG.E.U8 desc[UR36][R10.64+0x39], R55 ;  /* 0x000039370a007986 */ /* 0x0001e2000c101124 */
[----:B------:R-:W-:Y:S05]  /*4780*/  BRA `(.L_x_158) ;  /* 0x0000000c00107947 */ /* 0x000fea0003800000 */
.L_x_29:
[C---:B------:R-:W-:Y:S02]  /*4790*/  ISETP.GE.AND P2, PT, R100.reuse, 0x1, PT ;  /* 0x000000016400780c */ /* 0x040fe40003f46270 */
[----:B------:R-:W-:Y:S02]  /*47a0*/  ISETP.GE.AND P1, PT, R100, 0x9, PT ;  /* 0x000000096400780c */ /* 0x000fe40003f26270 */
[C---:B------:R-:W-:Y:S02]  /*47b0*/  ISETP.LT.OR P4, PT, R3.reuse, 0x1, !P2 ;  /* 0x000000010300780c */ /* 0x040fe40005781670 */
[C---:B------:R-:W-:Y:S02]  /*47c0*/  ISETP.LT.OR P5, PT, R3.reuse, 0x2, !P2 ;  /* 0x000000020300780c */ /* 0x040fe400057a1670 */
[C---:B------:R-:W-:Y:S02]  /*47d0*/  ISETP.LT.OR P0, PT, R3.reuse, 0x1, !P1 ;  /* 0x000000010300780c */ /* 0x040fe40004f01670 */
[----:B------:R-:W-:-:S07]  /*47e0*/  ISETP.LT.OR P3, PT, R3, 0x2, !P1 ;  /* 0x000000020300780c */ /* 0x000fce0004f61670 */
[-C--:B------:R-:W-:Y:S02]  /*47f0*/  @!P4 IMAD R5, R56, R22.reuse, RZ ;  /* 0x000000163805c224 */ /* 0x080fe400078e02ff */
[-C--:B------:R-:W-:Y:S02]  /*4800*/  @!P5 IMAD R57, R57, R22.reuse, RZ ;  /* 0x000000163939d224 */ /* 0x080fe400078e02ff */
[-C--:B------:R-:W-:Y:S01]  /*4810*/  @!P0 IMAD R13, R58, R22.reuse, RZ ;  /* 0x000000163a0d8224 */ /* 0x080fe200078e02ff */
[----:B------:R0:W-:Y:S01]  /*4820*/  @!P4 STG.E.U8 desc[UR36][R92.64], R5 ;  /* 0x000000055c00c986 */ /* 0x0001e2000c101124 */
[----:B------:R-:W-:Y:S01]  /*4830*/  ISETP.LT.OR P4, PT, R3, 0x9, !P2 ;  /* 0x000000090300780c */ /* 0x000fe20005781670 */
[----:B------:R-:W-:Y:S02]  /*4840*/  @!P3 IMAD R59, R59, R22, RZ ;  /* 0x000000163b3bb224 */ /* 0x000fe400078e02ff */
[----:B------:R-:W-:Y:S01]  /*4850*/  @!P5 STG.E.U8 desc[UR36][R92.64+0x1], R57 ;  /* 0x000001395c00d986 */ /* 0x000fe2000c101124 */
[----:B------:R-:W-:-:S03]  /*4860*/  ISETP.LT.OR P5, PT, R3, 0xa, !P2 ;  /* 0x0000000a0300780c */ /* 0x000fc600057a1670 */
[----:B------:R1:W-:Y:S01]  /*4870*/  @!P0 STG.E.U8 desc[UR36][R6.64], R13 ;  /* 0x0000000d06008986 */ /* 0x0003e2000c101124 */
[----:B------:R-:W-:-:S03]  /*4880*/  ISETP.LT.OR P0, PT, R3, 0x9, !P1 ;  /* 0x000000090300780c */ /* 0x000fc60004f01670 */
[----:B------:R-:W-:Y:S01]  /*4890*/  @!P3 STG.E.U8 desc[UR36][R6.64+0x1], R59 ;  /* 0x0000013b0600b986 */ /* 0x000fe2000c101124 */
[----:B------:R-:W-:Y:S01]  /*48a0*/  ISETP.LT.OR P3, PT, R3, 0xa, !P1 ;  /* 0x0000000a0300780c */ /* 0x000fe20004f61670 */
[----:B------:R-:W-:-:S04]  /*48b0*/  @!P4 IMAD R15, R60, R22, RZ ;  /* 0x000000163c0fc224 */ /* 0x000fc800078e02ff */
[-C--:B------:R-:W-:Y:S01]  /*48c0*/  @!P5 IMAD R61, R61, R22.reuse, RZ ;  /* 0x000000163d3dd224 */ /* 0x080fe200078e02ff */
[----:B------:R2:W-:Y:S01]  /*48d0*/  @!P4 STG.E.U8 desc[UR36][R92.64+0x8], R15 ;  /* 0x0000080f5c00c986 */ /* 0x0005e2000c101124 */
[C---:B------:R-:W-:Y:S02]  /*48e0*/  ISETP.LT.OR P4, PT, R3.reuse, 0x11, !P2 ;  /* 0x000000110300780c */ /* 0x040fe40005781670 */
[-C--:B0-----:R-:W-:Y:S01]  /*48f0*/  @!P0 IMAD R5, R62, R22.reuse, RZ ;  /* 0x000000163e058224 */ /* 0x081fe200078e02ff */
[----:B------:R-:W-:Y:S01]  /*4900*/  @!P5 STG.E.U8 desc[UR36][R92.64+0x9], R61 ;  /* 0x0000093d5c00d986 */ /* 0x000fe2000c101124 */
[----:B------:R-:W-:Y:S02]  /*4910*/  ISETP.LT.OR P5, PT, R3, 0x12, !P2 ;  /* 0x000000120300780c */ /* 0x000fe400057a1670 */
[----:B------:R-:W-:Y:S01]  /*4920*/  @!P3 IMAD R63, R63, R22, RZ ;  /* 0x000000163f3fb224 */ /* 0x000fe200078e02ff */
[----:B------:R0:W-:Y:S01]  /*4930*/  @!P0 STG.E.U8 desc[UR36][R6.64+0x8], R5 ;  /* 0x0000080506008986 */ /* 0x0001e2000c101124 */
[----:B------:R-:W-:-:S03]  /*4940*/  ISETP.LT.OR P0, PT, R3, 0x11, !P1 ;  /* 0x000000110300780c */ /* 0x000fc60004f01670 */
[----:B------:R-:W-:Y:S01]  /*4950*/  @!P3 STG.E.U8 desc[UR36][R6.64+0x9], R63 ;  /* 0x0000093f0600b986 */ /* 0x000fe2000c101124 */
[----:B------:R-:W-:Y:S01]  /*4960*/  ISETP.LT.OR P3, PT, R3, 0x12, !P1 ;  /* 0x000000120300780c */ /* 0x000fe20004f61670 */
[----:B-1----:R-:W-:-:S04]  /*4970*/  @!P4 IMAD R13, R64, R22, RZ ;  /* 0x00000016400dc224 */ /* 0x002fc800078e02ff */
[-C--:B------:R-:W-:Y:S01]  /*4980*/  @!P5 IMAD R65, R65, R22.reuse, RZ ;  /* 0x000000164141d224 */ /* 0x080fe200078e02ff */
[----:B------:R1:W-:Y:S01]  /*4990*/  @!P4 STG.E.U8 desc[UR36][R92.64+0x10], R13 ;  /* 0x0000100d5c00c986 */ /* 0x0003e2000c101124 */
[C---:B------:R-:W-:Y:S02]  /*49a0*/  ISETP.LT.OR P4, PT, R3.reuse, 0x19, !P2 ;  /* 0x000000190300780c */ /* 0x040fe40005781670 */
[-C--:B--2---:R-:W-:Y:S01]  /*49b0*/  @!P0 IMAD R15, R66, R22.reuse, RZ ;  /* 0x00000016420f8224 */ /* 0x084fe200078e02ff */
[----:B------:R-:W-:Y:S01]  /*49c0*/  @!P5 STG.E.U8 desc[UR36][R92.64+0x11], R65 ;  /* 0x000011415c00d986 */ /* 0x000fe2000c101124 */
[----:B------:R-:W-:Y:S02]  /*49d0*/  ISETP.LT.OR P5, PT, R3, 0x1a, !P2 ;  /* 0x0000001a0300780c */ /* 0x000fe400057a1670 */
[----:B------:R-:W-:Y:S01]  /*49e0*/  @!P3 IMAD R67, R67, R22, RZ ;  /* 0x000000164343b224 */ /* 0x000fe200078e02ff */
[----:B------:R2:W-:Y:S01]  /*49f0*/  @!P0 STG.E.U8 desc[UR36][R6.64+0x10], R15 ;  /* 0x0000100f06008986 */ /* 0x0005e2000c101124 */
[----:B------:R-:W-:-:S03]  /*4a00*/  ISETP.LT.OR P0, PT, R3, 0x19, !P1 ;  /* 0x000000190300780c */ /* 0x000fc60004f01670 */
[----:B------:R-:W-:Y:S01]  /*4a10*/  @!P3 STG.E.U8 desc[UR36][R6.64+0x11], R67 ;  /* 0x000011430600b986 */ /* 0x000fe2000c101124 */
[----:B------:R-:W-:Y:S01]  /*4a20*/  ISETP.LT.OR P3, PT, R3, 0x1a, !P1 ;  /* 0x0000001a0300780c */ /* 0x000fe20004f61670 */
[----:B0-----:R-:W-:-:S04]  /*4a30*/  @!P4 IMAD R5, R68, R22, RZ ;  /* 0x000000164405c224 */ /* 0x001fc800078e02ff */
[-C--:B------:R-:W-:Y:S01]  /*4a40*/  @!P5 IMAD R69, R69, R22.reuse, RZ ;  /* 0x000000164545d224 */ /* 0x080fe200078e02ff */
[----:B------:R0:W-:Y:S01]  /*4a50*/  @!P4 STG.E.U8 desc[UR36][R92.64+0x18], R5 ;  /* 0x000018055c00c986 */ /* 0x0001e2000c101124 */
[C---:B------:R-:W-:Y:S02]  /*4a60*/  ISETP.LT.OR P4, PT, R3.reuse, 0x21, !P2 ;  /* 0x000000210300780c */ /* 0x040fe40005781670 */
[-C--:B-1----:R-:W-:Y:S01]  /*4a70*/  @!P0 IMAD R13, R70, R22.reuse, RZ ;  /* 0x00000016460d8224 */ /* 0x082fe200078e02ff */
[----:B------:R-:W-:Y:S01]  /*4a80*/  @!P5 STG.E.U8 desc[UR36][R92.64+0x19], R69 ;  /* 0x000019455c00d986 */ /* 0x000fe2000c101124 */
[----:B------:R-:W-:Y:S02]  /*4a90*/  ISETP.LT.OR P5, PT, R3, 0x22, !P2 ;  /* 0x000000220300780c */ /* 0x000fe400057a1670 */
[----:B------:R-:W-:Y:S01]  /*4aa0*/  @!P3 IMAD R71, R71, R22, RZ ;  /* 0x000000164747b224 */ /* 0x000fe200078e02ff */
[----:B------:R1:W-:Y:S01]  /*4ab0*/  @!P0 STG.E.U8 desc[UR36][R6.64+0x18], R13 ;  /* 0x0000180d06008986 */ /* 0x0003e2000c101124 */
[----:B------:R-:W-:-:S03]  /*4ac0*/  ISETP.LT.OR P0, PT, R3, 0x21, !P1 ;  /* 0x000000210300780c */ /* 0x000fc60004f01670 */
[----:B------:R-:W-:Y:S01]  /*4ad0*/  @!P3 STG.E.U8 desc[UR36][R6.64+0x19], R71 ;  /* 0x000019470600b986 */ /* 0x000fe2000c101124 */
[----:B------:R-:W-:Y:S01]  /*4ae0*/  ISETP.LT.OR P3, PT, R3, 0x22, !P1 ;  /* 0x000000220300780c */ /* 0x000fe20004f61670 */
[----:B--2---:R-:W-:-:S04]  /*4af0*/  @!P4 IMAD R15, R72, R22, RZ ;  /* 0x00000016480fc224 */ /* 0x004fc800078e02ff */
        /* <DEDUP_REMOVED lines=32> */
[----:B------:R-:W-:-:S02]  /*4d00*/  ISETP.GE.AND P0, PT, R100, 0x81, PT ;  /* 0x000000816400780c */ /* 0x000fc40003f06270 */
[C---:B------:R-:W-:Y:S01]  /*4d10*/  ISETP.LT.OR P5, PT, R3.reuse, 0x39, !P1 ;  /* 0x000000390300780c */ /* 0x040fe20004fa1670 */
[----:B------:R-:W-:Y:S01]  /*4d20*/  @!P3 STG.E.U8 desc[UR36][R6.64+0x31], R83 ;  /* 0x000031530600b986 */ /* 0x000fe2000c101124 */
[C---:B------:R-:W-:Y:S01]  /*4d30*/  ISETP.LT.OR P1, PT, R3.reuse, 0x3a, !P1 ;  /* 0x0000003a0300780c */ /* 0x040fe20004f21670 */
[----:B--2---:R-:W-:Y:S01]  /*4d40*/  @!P4 IMAD R15, R84, R22, RZ ;  /* 0x00000016540fc224 */ /* 0x004fe200078e02ff */
[----:B------:R-:W-:-:S03]  /*4d50*/  ISETP.LT.OR P3, PT, R3, 0x1, !P0 ;  /* 0x000000010300780c */ /* 0x000fc60004761670 */
[----:B------:R-:W-:Y:S01]  /*4d60*/  @!P2 IMAD R85, R85, R22, RZ ;  /* 0x000000165555a224 */ /* 0x000fe200078e02ff */
[----:B------:R-:W-:Y:S01]  /*4d70*/  @!P4 STG.E.U8 desc[UR36][R92.64+0x38], R15 ;  /* 0x0000380f5c00c986 */ /* 0x000fe2000c101124 */
[----:B------:R-:W-:-:S03]  /*4d80*/  ISETP.LT.OR P4, PT, R3, 0x2, !P0 ;  /* 0x000000020300780c */ /* 0x000fc60004781670 */
[----:B------:R-:W-:Y:S01]  /*4d90*/  @!P2 STG.E.U8 desc[UR36][R92.64+0x39], R85 ;  /* 0x000039555c00a986 */ /* 0x000fe2000c101124 */
[-C--:B0-----:R-:W-:Y:S01]  /*4da0*/  @!P5 IMAD R5, R86, R22.reuse, RZ ;  /* 0x000000165605d224 */ /* 0x081fe200078e02ff */
[----:B------:R-:W-:Y:S01]  /*4db0*/  ISETP.GE.AND P2, PT, R100, 0x89, PT ;  /* 0x000000896400780c */ /* 0x000fe20003f46270 */
[-C--:B------:R-:W-:Y:S02]  /*4dc0*/  @!P1 IMAD R87, R87, R22.reuse, RZ ;  /* 0x0000001657579224 */ /* 0x080fe400078e02ff */
[----:B-1----:R-:W-:Y:S01]  /*4dd0*/  @!P3 IMAD R13, R24, R22, RZ ;  /* 0x00000016180db224 */ /* 0x002fe200078e02ff */
[----:B------:R0:W-:Y:S01]  /*4de0*/  @!P5 STG.E.U8 desc[UR36][R6.64+0x38], R5 ;  /* 0x000038050600d986 */ /* 0x0001e2000c101124 */
[----:B------:R-:W-:-:S03]  /*4df0*/  ISETP.LT.OR P5, PT, R3, 0x1, !P2 ;  /* 0x000000010300780c */ /* 0x000fc600057a1670 */
[----:B------:R-:W-:Y:S01]  /*4e00*/  @!P4 IMAD R25, R25, R22, RZ ;  /* 0x000000161919c224 */ /* 0x000fe200078e02ff */
[----:B------:R-:W-:Y:S01]  /*4e10*/  @!P1 STG.E.U8 desc[UR36][R6.64+0x39], R87 ;  /* 0x0000395706009986 */ /* 0x000fe2000c101124 */
[----:B------:R-:W-:-:S03]  /*4e20*/  ISETP.LT.OR P1, PT, R3, 0x2, !P2 ;  /* 0x000000020300780c */ /* 0x000fc60005721670 */
[----:B------:R-:W-:Y:S01]  /*4e30*/  @!P3 STG.E.U8 desc[UR36][R8.64], R13 ;  /* 0x0000000d0800b986 */ /* 0x000fe2000c101124 */
[----:B------:R-:W-:-:S03]  /*4e40*/  ISETP.LT.OR P3, PT, R3, 0x9, !P0 ;  /* 0x000000090300780c */ /* 0x000fc60004761670 */
[----:B------:R-:W-:Y:S01]  /*4e50*/  @!P4 STG.E.U8 desc[UR36][R8.64+0x1], R25 ;  /* 0x000001190800c986 */ /* 0x000fe2000c101124 */
[----:B------:R-:W-:Y:S01]  /*4e60*/  ISETP.LT.OR P4, PT, R3, 0xa, !P0 ;  /* 0x0000000a0300780c */ /* 0x000fe20004781670 */
[----:B0-----:R-:W-:-:S04]  /*4e70*/  @!P5 IMAD R5, R26, R22, RZ ;  /* 0x000000161a05d224 */ /* 0x001fc800078e02ff */
[-C--:B------:R-:W-:Y:S01]  /*4e80*/  @!P1 IMAD R27, R27, R22.reuse, RZ ;  /* 0x000000161b1b9224 */ /* 0x080fe200078e02ff */
[----:B------:R0:W-:Y:S01]  /*4e90*/  @!P5 STG.E.U8 desc[UR36][R10.64], R5 ;  /* 0x000000050a00d986 */ /* 0x0001e2000c101124 */
[C---:B------:R-:W-:Y:S02]  /*4ea0*/  ISETP.LT.OR P5, PT, R3.reuse, 0x9, !P2 ;  /* 0x000000090300780c */ /* 0x040fe400057a1670 */
[-C--:B------:R-:W-:Y:S01]  /*4eb0*/  @!P3 IMAD R15, R28, R22.reuse, RZ ;  /* 0x000000161c0fb224 */ /* 0x080fe200078e02ff */
[----:B------:R-:W-:Y:S01]  /*4ec0*/  @!P1 STG.E.U8 desc[UR36][R10.64+0x1], R27 ;  /* 0x0000011b0a009986 */ /* 0x000fe2000c101124 */
[----:B------:R-:W-:Y:S02]  /*4ed0*/  ISETP.LT.OR P1, PT, R3, 0xa, !P2 ;  /* 0x0000000a0300780c */ /* 0x000fe40005721670 */
[----:B------:R-:W-:Y:S01]  /*4ee0*/  @!P4 IMAD R29, R29, R22, RZ ;  /* 0x000000161d1dc224 */ /* 0x000fe200078e02ff */
        /* <DEDUP_REMOVED lines=40> */
[----:B-1----:R-:W-:-:S04]  /*5170*/  @!P5 IMAD R13, R42, R22, RZ ;  /* 0x000000162a0dd224 */ /* 0x002fc800078e02ff */
        /* <DEDUP_REMOVED lines=12> */
[----:B------:R-:W-:-:S04]  /*5240*/  @!P1 IMAD R7, R46, R22, RZ ;  /* 0x000000162e079224 */ /* 0x000fc800078e02ff */
[-C--:B------:R-:W-:Y:S01]  /*5250*/  @!P3 IMAD R47, R47, R22.reuse, RZ ;  /* 0x000000162f2fb224 */ /* 0x080fe200078e02ff */
[----:B------:R1:W-:Y:S01]  /*5260*/  @!P1 STG.E.U8 desc[UR36][R10.64+0x28], R7 ;  /* 0x000028070a009986 */ /* 0x0003e2000c101124 */
[----:B------:R-:W-:Y:S02]  /*5270*/  ISETP.LT.OR P1, PT, R3, 0x31, !P2 ;  /* 0x000000310300780c */ /* 0x000fe40005721670 */
[----:B------:R-:W-:Y:S01]  /*5280*/  @!P4 IMAD R49, R49, R22, RZ ;  /* 0x000000163131c224 */ /* 0x000fe200078e02ff */
[----:B------:R2:W-:Y:S01]  /*5290*/  @!P3 STG.E.U8 desc[UR36][R10.64+0x29], R47 ;  /* 0x0000292f0a00b986 */ /* 0x0005e2000c101124 */
[C---:B------:R-:W-:Y:S02]  /*52a0*/  ISETP.LT.OR P3, PT, R3.reuse, 0x39, !P0 ;  /* 0x000000390300780c */ /* 0x040fe40004761670 */
[C---:B------:R-:W-:Y:S01]  /*52b0*/  ISETP.LT.OR P0, PT, R3.reuse, 0x3a, !P0 ;  /* 0x0000003a0300780c */ /* 0x040fe20004701670 */
[----:B------:R2:W-:Y:S01]  /*52c0*/  @!P4 STG.E.U8 desc[UR36][R8.64+0x31], R49 ;  /* 0x000031310800c986 */ /* 0x0005e2000c101124 */
[----:B------:R-:W-:-:S03]  /*52d0*/  ISETP.LT.OR P4, PT, R3, 0x32, !P2 ;  /* 0x000000320300780c */ /* 0x000fc60005781670 */
[----:B------:R2:W-:Y:S01]  /*52e0*/  @!P5 STG.E.U8 desc[UR36][R8.64+0x30], R13 ;  /* 0x0000300d0800d986 */ /* 0x0005e2000c101124 */
[C---:B------:R-:W-:Y:S02]  /*52f0*/  ISETP.LT.OR P5, PT, R3.reuse, 0x39, !P2 ;  /* 0x000000390300780c */ /* 0x040fe400057a1670 */
[----:B------:R-:W-:Y:S01]  /*5300*/  ISETP.LT.OR P2, PT, R3, 0x3a, !P2 ;  /* 0x0000003a0300780c */ /* 0x000fe20005741670 */
[-C--:B------:R-:W-:Y:S02]  /*5310*/  @!P1 IMAD R3, R50, R22.reuse, RZ ;  /* 0x0000001632039224 */ /* 0x080fe400078e02ff */
[-C--:B0-----:R-:W-:Y:S02]  /*5320*/  @!P3 IMAD R5, R52, R22.reuse, RZ ;  /* 0x000000163405b224 */ /* 0x081fe400078e02ff */
[-C--:B------:R-:W-:Y:S01]  /*5330*/  @!P0 IMAD R53, R53, R22.reuse, RZ ;  /* 0x0000001635358224 */ /* 0x080fe200078e02ff */
[----:B------:R2:W-:Y:S01]  /*5340*/  @!P1 STG.E.U8 desc[UR36][R10.64+0x30], R3 ;  /* 0x000030030a009986 */ /* 0x0005e2000c101124 */
[----:B------:R-:W-:-:S04]  /*5350*/  @!P4 IMAD R51, R51, R22, RZ ;  /* 0x000000163333c224 */ /* 0x000fc800078e02ff */
[-C--:B-1----:R-:W-:Y:S01]  /*5360*/  @!P5 IMAD R7, R54, R22.reuse, RZ ;  /* 0x000000163607d224 */ /* 0x082fe200078e02ff */
[----:B------:R2:W-:Y:S01]  /*5370*/  @!P4 STG.E.U8 desc[UR36][R10.64+0x31], R51 ;  /* 0x000031330a00c986 */ /* 0x0005e2000c101124 */
[----:B------:R-:W-:-:S03]  /*5380*/  @!P2 IMAD R55, R55, R22, RZ ;  /* 0x000000163737a224 */ /* 0x000fc600078e02ff */
[----:B------:R2:W-:Y:S04]  /*5390*/  @!P3 STG.E.U8 desc[UR36][R8.64+0x38], R5 ;  /* 0x000038050800b986 */ /* 0x0005e8000c101124 */
[----:B------:R2:W-:Y:S04]  /*53a0*/  @!P0 STG.E.U8 desc[UR36][R8.64+0x39], R53 ;  /* 0x0000393508008986 */ /* 0x0005e8000c101124 */
[----:B------:R2:W-:Y:S04]  /*53b0*/  @!P5 STG.E.U8 desc[UR36][R10.64+0x38], R7 ;  /* 0x000038070a00d986 */ /* 0x0005e8000c101124 */
[----:B------:R2:W-:Y:S02]  /*53c0*/  @!P2 STG.E.U8 desc[UR36][R10.64+0x39], R55 ;  /* 0x000039370a00a986 */ /* 0x0005e4000c101124 */
.L_x_158:
[----:B------:R-:W-:Y:S05]  /*53d0*/  BSYNC B0 ;  /* 0x0000000000007941 */ /* 0x000fea0003800000 */
.L_x_28:
[----:B------:R-:W-:Y:S01]  /*53e0*/  ULDC UR4, c[0x0][0xc] ;  /* 0x0000030000047ab9 */ /* 0x000fe20000000800 */
[----:B------:R-:W-:Y:S01]  /*53f0*/  ULDC UR5, c[0x0][0x10] ;  /* 0x0000040000057ab9 */ /* 0x000fe20000000800 */
[----:B--2---:R-:W2:Y:S01]  /*5400*/  LDC R3, c[0x0][0x14] ;  /* 0x00000500ff037b82 */ /* 0x004ea20000000800 */
[----:B------:R-:W-:Y:S01]  /*5410*/  UIMAD.WIDE.U32 UR4, UR4, UR5, URZ ;  /* 0x00000005040472a5 */ /* 0x000fe2000f8e003f */
[----:B------:R-:W-:Y:S02]  /*5420*/  IMAD.MOV.U32 R91, RZ, RZ, -0x1 ;  /* 0xffffffffff5b7424 */ /* 0x000fe400078e00ff */
[----:B------:R-:W-:-:S03]  /*5430*/  IMAD.MOV.U32 R89, RZ, RZ, -0x1 ;  /* 0xffffffffff597424 */ /* 0x000fc600078e00ff */
[----:B--2---:R-:W-:-:S04]  /*5440*/  IMAD.WIDE.U32 R16, R3, UR4, R16 ;  /* 0x0000000403107c25 */ /* 0x004fc8000f8e0010 */
[----:B------:R-:W-:Y:S01]  /*5450*/  IMAD R3, R3, UR5, RZ ;  /* 0x0000000503037c24 */ /* 0x000fe2000f8e02ff */
[----:B------:R-:W-:Y:S02]  /*5460*/  ULDC.64 UR4, c[0x0][0x650] ;  /* 0x0001940000047ab9 */ /* 0x000fe40000000a00 */
[----:B------:R-:W-:Y:S01]  /*5470*/  ISETP.GE.U32.AND P0, PT, R16, UR4, PT ;  /* 0x0000000410007c0c */ /* 0x000fe2000bf06070 */
[--C-:B------:R-:W-:Y:S01]  /*5480*/  IMAD.IADD R17, R17, 0x1, R3.reuse ;  /* 0x0000000111117824 */ /* 0x100fe200078e0203 */
[----:B------:R-:W-:-:S04]  /*5490*/  PRMT R3, RZ, 0x7610, R3 ;  /* 0x00007610ff037816 */ /* 0x000fc80000000003 */
[----:B------:R-:W-:-:S13]  /*54a0*/  ISETP.GE.U32.AND.EX P0, PT, R17, UR5, PT, P0 ;  /* 0x0000000511007c0c */ /* 0x000fda000bf06100 */
[----:B------:R-:W-:Y:S05]  /*54b0*/  @P0 BRA `(.L_x_159) ;  /* 0x0000000400640947 */ /* 0x000fea0003800000 */
[----:B------:R-:W2:Y:S01]  /*54c0*/  S2R R12, SR_CTAID.X ;  /* 0x00000000000c7919 */ /* 0x000ea20000002500 */
[----:B0--3--:R-:W0:Y:S01]  /*54d0*/  LDC.64 R10, c[0x0][0x628] ;  /* 0x00018a00ff0a7b82 */ /* 0x009e220000000a00 */
[----:B------:R-:W-:Y:S01]  /*54e0*/  ULDC UR4, c[0x0][0x150] ;  /* 0x0000540000047ab9 */ /* 0x000fe20000000800 */
[----:B------:R-:W-:Y:S01]  /*54f0*/  IMAD.MOV.U32 R8, RZ, RZ, R16 ;  /* 0x000000ffff087224 */ /* 0x000fe200078e0010 */
[----:B------:R-:W3:Y:S01]  /*5500*/  S2R R24, SR_CTAID.Y ;  /* 0x0000000000187919 */ /* 0x000ee20000002600 */
[----:B------:R-:W-:-:S04]  /*5510*/  IMAD.MOV.U32 R9, RZ, RZ, R17 ;  /* 0x000000ffff097224 */ /* 0x000fc800078e0011 */
[----:B------:R-:W1:Y:S08]  /*5520*/  LDC R21, c[0x0][0x144] ;  /* 0x00005100ff157b82 */ /* 0x000e700000000800 */
[----:B------:R-:W1:Y:S08]  /*5530*/  LDC R0, c[0x0][0x630] ;  /* 0x00018c00ff007b82 */ /* 0x000e700000000800 */
[----:B------:R-:W1:Y:S01]  /*5540*/  LDC.64 R14, c[0x0][0x620] ;  /* 0x00018800ff0e7b82 */ /* 0x000e620000000a00 */
[----:B0-----:R-:W-:-:S04]  /*5550*/  ISETP.NE.U32.AND P0, PT, R10, RZ, PT ;  /* 0x000000ff0a00720c */ /* 0x001fc80003f05070 */
[----:B------:R-:W-:Y:S02]  /*5560*/  ISETP.NE.AND.EX P0, PT, R11, RZ, PT, P0 ;  /* 0x000000ff0b00720c */ /* 0x000fe40003f05300 */
[----:B--2---:R-:W-:-:S05]  /*5570*/  I2FP.F32.U32 R3, R12 ;  /* 0x0000000c00037245 */ /* 0x004fca0000201000 */
[----:B------:R-:W-:-:S04]  /*5580*/  FMUL R3, R3, UR4 ;  /* 0x0000000403037c20 */ /* 0x000fc80008400000 */
[----:B------:R0:W2:Y:S02]  /*5590*/  F2I.U32.TRUNC.NTZ R20, R3 ;  /* 0x0000000300147305 */ /* 0x0000a4000020f000 */
[----:B---3--:R-:W-:Y:S05]  /*55a0*/  @!P0 BRA `(.L_x_160) ;  /* 0x0000000000288947 */ /* 0x008fea0003800000 */
[----:B0-----:R-:W0:Y:S02]  /*55b0*/  LDC R3, c[0x0][0x634] ;  /* 0x00018d00ff037b82 */ /* 0x001e240000000800 */
        /* <DEDUP_REMOVED lines=9> */
.L_x_160:
[----:B------:R-:W3:Y:S01]  /*5650*/  LDC.64 R28, c[0x0][0x640] ;  /* 0x00019000ff1c7b82 */ /* 0x000ee20000000a00 */
[-CC-:B-1----:R-:W-:Y:S01]  /*5660*/  SHF.R.U64 R89, R8, R0.reuse, R9.reuse ;  /* 0x0000000008597219 */ /* 0x182fe20000001209 */
[----:B--2---:R-:W-:Y:S01]  /*5670*/  IMAD.MOV R20, RZ, RZ, -R20 ;  /* 0x000000ffff147224 */ /* 0x004fe200078e0a14 */
[----:B------:R-:W-:Y:S01]  /*5680*/  SHF.R.U32.HI R0, RZ, R0, R9 ;  /* 0x00000000ff007219 */ /* 0x000fe20000011609 */
[----:B------:R-:W-:Y:S01]  /*5690*/  ULDC UR4, c[0x0][0x154] ;  /* 0x0000550000047ab9 */ /* 0x000fe20000000800 */
[----:B0-----:R-:W-:Y:S01]  /*56a0*/  IADD3 R3, P0, RZ, -R89, RZ ;  /* 0x80000059ff037210 */ /* 0x001fe20007f1e0ff */
[----:B------:R-:W-:Y:S02]  /*56b0*/  IMAD R21, R21, R20, R12 ;  /* 0x0000001415157224 */ /* 0x000fe400078e020c */
[----:B------:R-:W0:Y:S01]  /*56c0*/  LDC R6, c[0x0][0x618] ;  /* 0x00018600ff067b82 */ /* 0x000e220000000800 */
[----:B------:R-:W-:Y:S02]  /*56d0*/  IMAD.MOV.U32 R7, RZ, RZ, 0x1 ;  /* 0x00000001ff077424 */ /* 0x000fe400078e00ff */
[----:B------:R-:W-:-:S04]  /*56e0*/  IMAD.X R5, RZ, RZ, ~R0, P0 ;  /* 0x000000ffff057224 */ /* 0x000fc800000e0e00 */
[-C--:B------:R-:W-:Y:S01]  /*56f0*/  IMAD R0, R5, R14.reuse, RZ ;  /* 0x0000000e05007224 */ /* 0x080fe200078e02ff */
[----:B------:R-:W1:Y:S01]  /*5700*/  LDC R8, c[0x0][0x608] ;  /* 0x00018200ff087b82 */ /* 0x000e620000000800 */
[----:B------:R-:W-:-:S04]  /*5710*/  IMAD.WIDE.U32 R4, R3, R14, R16 ;  /* 0x0000000e03047225 */ /* 0x000fc800078e0010 */
[----:B------:R-:W-:Y:S01]  /*5720*/  IMAD R3, R3, R15, R0 ;  /* 0x0000000f03037224 */ /* 0x000fe200078e0200 */
[----:B------:R-:W-:Y:S02]  /*5730*/  I2FP.F32.U32 R0, R24 ;  /* 0x0000001800007245 */ /* 0x000fe40000201000 */
[----:B------:R-:W2:Y:S01]  /*5740*/  LDC R26, c[0x0][0x658] ;  /* 0x00019600ff1a7b82 */ /* 0x000ea20000000800 */
[----:B------:R-:W-:Y:S01]  /*5750*/  IMAD.IADD R3, R5, 0x1, R3 ;  /* 0x0000000105037824 */ /* 0x000fe200078e0203 */
[----:B---3--:R-:W-:Y:S01]  /*5760*/  ISETP.NE.U32.AND P0, PT, R28, RZ, PT ;  /* 0x000000ff1c00720c */ /* 0x008fe20003f05070 */
[----:B------:R-:W-:Y:S01]  /*5770*/  FMUL R0, R0, UR4 ;  /* 0x0000000400007c20 */ /* 0x000fe20008400000 */
[----:B------:R-:W-:Y:S02]  /*5780*/  IMAD.MOV.U32 R5, RZ, RZ, -0x1 ;  /* 0xffffffffff057424 */ /* 0x000fe400078e00ff */
[----:B------:R-:W-:Y:S01]  /*5790*/  ISETP.NE.AND.EX P0, PT, R29, RZ, PT, P0 ;  /* 0x000000ff1d00720c */ /* 0x000fe20003f05300 */
[----:B------:R3:W2:Y:S01]  /*57a0*/  F2I.U32.TRUNC.NTZ R13, R0 ;  /* 0x00000000000d7305 */ /* 0x0006a2000020f000 */
[----:B------:R-:W3:Y:S01]  /*57b0*/  LDC R15, c[0x0][0x148] ;  /* 0x00005200ff0f7b82 */ /* 0x000ee20000000800 */
[----:B0-----:R-:W-:-:S02]  /*57c0*/  SHF.R.U64 R12, R4, R6, R3 ;  /* 0x00000006040c7219 */ /* 0x001fc40000001203 */
[----:B------:R-:W-:-:S05]  /*57d0*/  SHF.R.U32.HI R3, RZ, R6, R3 ;  /* 0x00000006ff037219 */ /* 0x000fca0000011603 */
[----:B------:R-:W0:Y:S01]  /*57e0*/  LDC R20, c[0x0][0x600] ;  /* 0x00018000ff147b82 */ /* 0x000e220000000800 */
[-CC-:B-1----:R-:W-:Y:S02]  /*57f0*/  SHF.R.U64 R10, R12, R8.reuse, R3.reuse ;  /* 0x000000080c0a7219 */ /* 0x182fe40000001203 */
[----:B------:R-:W-:-:S05]  /*5800*/  SHF.R.U32.HI R3, RZ, R8, R3 ;  /* 0x00000008ff037219 */ /* 0x000fca0000011603 */
[----:B------:R-:W1:Y:S01]  /*5810*/  LDC R27, c[0x0][0x648] ;  /* 0x00019200ff1b7b82 */ /* 0x000e620000000800 */
[-C--:B--2---:R-:W-:Y:S02]  /*5820*/  SHF.L.U32 R4, R5, R26.reuse, RZ ;  /* 0x0000001a05047219 */ /* 0x084fe400000006ff */
[-CC-:B------:R-:W-:Y:S02]  /*5830*/  SHF.R.U64 R14, R10, R26.reuse, R3.reuse ;  /* 0x0000001a0a0e7219 */ /* 0x180fe40000001203 */
[----:B------:R-:W-:Y:S02]  /*5840*/  SHF.R.U32.HI R5, RZ, R26, R3 ;  /* 0x0000001aff057219 */ /* 0x000fe40000011603 */
[----:B------:R-:W-:Y:S01]  /*5850*/  LOP3.LUT R25, RZ, R4, RZ, 0x33, !PT ;  /* 0x00000004ff197212 */ /* 0x000fe200078e33ff */
[----:B------:R-:W2:Y:S01]  /*5860*/  LDC R30, c[0x0][0x638] ;  /* 0x00018e00ff1e7b82 */ /* 0x000ea20000000800 */
[----:B------:R-:W-:Y:S01]  /*5870*/  SHF.L.U32 R26, R7, R26, RZ ;  /* 0x0000001a071a7219 */ /* 0x000fe200000006ff */
[----:B------:R-:W-:-:S06]  /*5880*/  IMAD.MOV.U32 R4, RZ, RZ, R14 ;  /* 0x000000ffff047224 */ /* 0x000fcc00078e000e */
[----:B------:R-:W0:Y:S01]  /*5890*/  LDC R31, c[0x0][0x610] ;  /* 0x00018400ff1f7b82 */ /* 0x000e220000000800 */
[----:B------:R-:W-:Y:S05]  /*58a0*/  @!P0 BRA `(.L_x_161) ;  /* 0x0000000000288947 */ /* 0x000fea0003800000 */
[----:B------:R-:W4:Y:S02]  /*58b0*/  LDC R3, c[0x0][0x64c] ;  /* 0x00019300ff037b82 */ /* 0x000f240000000800 */
[----:B----4-:R-:W-:-:S05]  /*58c0*/  IADD3 R3, P0, R14, R3, RZ ;  /* 0x000000030e037210 */ /* 0x010fca0007f1e0ff */
        /* <DEDUP_REMOVED lines=8> */
.L_x_161:
[----:B------:R-:W-:Y:S01]  /*5950*/  ISETP.NE.AND P0, PT, R2, 0x1, PT ;  /* 0x000000010200780c */ /* 0x000fe20003f05270 */
[----:B0-----:R-:W-:Y:S01]  /*5960*/  VIADD R7, R20, 0xffffffff ;  /* 0xffffffff14077836 */ /* 0x001fe20000000000 */
[----:B-1-3--:R-:W-:Y:S01]  /*5970*/  SHF.R.U64 R0, R4, R27, R5 ;  /* 0x0000001b04007219 */ /* 0x00afe20000001205 */
[----:B------:R-:W-:Y:S01]  /*5980*/  IMAD.MOV R13, RZ, RZ, -R13 ;  /* 0x000000ffff0d7224 */ /* 0x000fe200078e0a0d */
[----:B------:R-:W-:Y:S01]  /*5990*/  LOP3.LUT R5, R10, R25, RZ, 0xc0, !PT ;  /* 0x000000190a057212 */ /* 0x000fe200078ec0ff */
[----:B------:R-:W-:Y:S01]  /*59a0*/  IMAD.MOV.U32 R4, RZ, RZ, 0x1 ;  /* 0x00000001ff047424 */ /* 0x000fe200078e00ff */
[----:B------:R-:W-:Y:S01]  /*59b0*/  LOP3.LUT R12, R12, R7, RZ, 0xc0, !PT ;  /* 0x000000070c0c7212 */ /* 0x000fe200078ec0ff */
[----:B------:R-:W-:Y:S02]  /*59c0*/  IMAD.MOV R3, RZ, RZ, -R0 ;  /* 0x000000ffff037224 */ /* 0x000fe400078e0a00 */
[----:B------:R-:W-:Y:S02]  /*59d0*/  IMAD R0, R26, R0, R5 ;  /* 0x000000001a007224 */ /* 0x000fe400078e0205 */
[----:B--2---:R-:W-:-:S02]  /*59e0*/  IMAD R3, R3, R30, R14 ;  /* 0x0000001e03037224 */ /* 0x004fc400078e020e */
[----:B------:R-:W-:Y:S02]  /*59f0*/  @P0 IMAD R21, R15, R13, R24 ;  /* 0x0000000d0f150224 */ /* 0x000fe400078e0218 */
[----:B------:R-:W-:Y:S01]  /*5a00*/  IMAD R5, R3, R20, R12 ;  /* 0x0000001403057224 */ /* 0x000fe200078e020c */
[----:B------:R-:W-:Y:S01]  /*5a10*/  PRMT R3, R4, 0x7610, R3 ;  /* 0x0000761004037816 */ /* 0x000fe20000000003 */
[----:B------:R-:W-:-:S05]  /*5a20*/  IMAD R0, R0, R31, R21 ;  /* 0x0000001f00007224 */ /* 0x000fca00078e0215 */
[----:B------:R-:W-:Y:S02]  /*5a30*/  SEL R91, R5, R0, !P0 ;  /* 0x00000000055b7207 */ /* 0x000fe40004000000 */
[----:B------:R-:W-:-:S07]  /*5a40*/  SEL R0, R0, R5, !P0 ;  /* 0x0000000500007207 */ /* 0x000fce0004000000 */
.L_x_159:
[----:B------:R-:W-:Y:S01]  /*5a50*/  LOP3.LUT P0, RZ, R3, 0xff, RZ, 0xc0, !PT ;  /* 0x000000ff03ff7812 */ /* 0x000fe2000780c0ff */
[----:B------:R-:W-:-:S12]  /*5a60*/  IMAD.MOV.U32 R90, RZ, RZ, R0 ;  /* 0x000000ffff5a7224 */ /* 0x000fd800078e0000 */
[----:B------:R-:W-:Y:S05]  /*5a70*/  @P0 BRA `(.L_x_162) ;  /* 0xffffffb400180947 */ /* 0x000fea000383ffff */
[----:B------:R-:W-:Y:S05]  /*5a80*/  EXIT ;  /* 0x000000000000794d */ /* 0x000fea0003800000 */
.L_x_3:
[----:B0-----:R-:W-:Y:S01]  /*5a90*/  ULDC.64 UR4, c[0x0][0x650] ;  /* 0x0001940000047ab9 */ /* 0x001fe20000000a00 */
        /* <DEDUP_REMOVED lines=25> */
.L_x_164:
[--C-:B------:R-:W-:Y:S01]  /*5c30*/  SHF.R.U64 R12, R10, R14, R11.reuse ;  /* 0x0000000e0a0c7219 */ /* 0x100fe2000000120b */
[----:B------:R-:W0:Y:S01]  /*5c40*/  LDC R22, c[0x0][0x618] ;  /* 0x00018600ff167b82 */ /* 0x000e220000000800 */
[----:B------:R-:W-:Y:S01]  /*5c50*/  I2FP.F32.U32 R6, R4 ;  /* 0x0000000400067245 */ /* 0x000fe20000201000 */
[----:B------:R-:W-:Y:S01]  /*5c60*/  ULDC UR4, c[0x0][0x150] ;  /* 0x0000540000047ab9 */ /* 0x000fe20000000800 */
[----:B------:R-:W-:Y:S02]  /*5c70*/  SHF.R.U32.HI R5, RZ, R14, R11 ;  /* 0x0000000eff057219 */ /* 0x000fe4000001160b */
[----:B------:R-:W-:Y:S01]  /*5c80*/  IADD3 R9, P0, RZ, -R12, RZ ;  /* 0x8000000cff097210 */ /* 0x000fe20007f1e0ff */
[----:B------:R-:W-:Y:S01]  /*5c90*/  FMUL R11, R6, UR4 ;  /* 0x00000004060b7c20 */ /* 0x000fe20008400000 */
[----:B------:R-:W-:Y:S01]  /*5ca0*/  ULDC UR4, c[0x0][0x154] ;  /* 0x0000550000047ab9 */ /* 0x000fe20000000800 */
[----:B------:R-:W1:Y:S02]  /*5cb0*/  LDC.64 R24, c[0x0][0x640] ;  /* 0x00019000ff187b82 */ /* 0x000e640000000a00 */
[----:B------:R-:W-:-:S02]  /*5cc0*/  IMAD.X R5, RZ, RZ, ~R5, P0 ;  /* 0x000000ffff057224 */ /* 0x000fc400000e0e05 */
[----:B------:R-:W2:Y:S01]  /*5cd0*/  F2I.U32.TRUNC.NTZ R11, R11 ;  /* 0x0000000b000b7305 */ /* 0x000ea2000020f000 */
[----:B------:R-:W-:-:S03]  /*5ce0*/  IMAD.WIDE.U32 R6, R9, R20, R16 ;  /* 0x0000001409067225 */ /* 0x000fc600078e0010 */
[----:B------:R-:W3:Y:S01]  /*5cf0*/  LDC R13, c[0x0][0x144] ;  /* 0x00005100ff0d7b82 */ /* 0x000ee20000000800 */
[----:B------:R-:W-:-:S04]  /*5d00*/  IMAD R8, R5, R20, RZ ;  /* 0x0000001405087224 */ /* 0x000fc800078e02ff */
[----:B------:R-:W-:Y:S02]  /*5d10*/  IMAD R5, R9, R21, R8 ;  /* 0x0000001509057224 */ /* 0x000fe400078e0208 */
[----:B------:R-:W-:Y:S01]  /*5d20*/  IMAD.MOV.U32 R8, RZ, RZ, -0x1 ;  /* 0xffffffffff087424 */ /* 0x000fe200078e00ff */
[----:B------:R-:W4:Y:S01]  /*5d30*/  LDC R14, c[0x0][0x608] ;  /* 0x00018200ff0e7b82 */ /* 0x000f220000000800 */
[----:B------:R-:W-:Y:S01]  /*5d40*/  IMAD.IADD R5, R7, 0x1, R5 ;  /* 0x0000000107057824 */ /* 0x000fe200078e0205 */
[----:B------:R-:W-:-:S04]  /*5d50*/  I2FP.F32.U32 R7, R3 ;  /* 0x0000000300077245 */ /* 0x000fc80000201000 */
[-C--:B0-----:R-:W-:Y:S01]  /*5d60*/  SHF.R.U64 R10, R6, R22.reuse, R5 ;  /* 0x00000016060a7219 */ /* 0x081fe20000001205 */
[----:B--2---:R-:W-:Y:S01]  /*5d70*/  IMAD.MOV R6, RZ, RZ, -R11 ;  /* 0x000000ffff067224 */ /* 0x004fe200078e0a0b */
[----:B------:R-:W0:Y:S01]  /*5d80*/  LDC R9, c[0x0][0x658] ;  /* 0x00019600ff097b82 */ /* 0x000e220000000800 */
[----:B-1----:R-:W-:Y:S01]  /*5d90*/  ISETP.NE.U32.AND P0, PT, R24, RZ, PT ;  /* 0x000000ff1800720c */ /* 0x002fe20003f05070 */
[----:B------:R-:W-:Y:S01]  /*5da0*/  FMUL R7, R7, UR4 ;  /* 0x0000000407077c20 */ /* 0x000fe20008400000 */
[----:B------:R-:W-:Y:S02]  /*5db0*/  SHF.R.U32.HI R5, RZ, R22, R5 ;  /* 0x00000016ff057219 */ /* 0x000fe40000011605 */
[----:B------:R-:W-:-:S03]  /*5dc0*/  ISETP.NE.AND.EX P0, PT, R25, RZ, PT, P0 ;  /* 0x000000ff1900720c */ /* 0x000fc60003f05300 */
[----:B------:R-:W1:Y:S01]  /*5dd0*/  LDC R20, c[0x0][0x148] ;  /* 0x00005200ff147b82 */ /* 0x000e620000000800 */
[----:B---3--:R-:W-:Y:S02]  /*5de0*/  IMAD R23, R13, R6, R4 ;  /* 0x000000060d177224 */ /* 0x008fe400078e0204 */
[----:B------:R-:W-:-:S05]  /*5df0*/  IMAD.MOV.U32 R6, RZ, RZ, 0x1 ;  /* 0x00000001ff067424 */ /* 0x000fca00078e00ff */
[----:B------:R-:W2:Y:S01]  /*5e00*/  LDC R21, c[0x0][0x600] ;  /* 0x00018000ff157b82 */ /* 0x000ea20000000800 */
[-CC-:B----4-:R-:W-:Y:S02]  /*5e10*/  SHF.R.U64 R13, R10, R14.reuse, R5.reuse ;  /* 0x0000000e0a0d7219 */ /* 0x190fe40000001205 */
[----:B------:R-:W-:Y:S02]  /*5e20*/  SHF.R.U32.HI R4, RZ, R14, R5 ;  /* 0x0000000eff047219 */ /* 0x000fe40000011605 */
[----:B------:R3:W4:Y:S03]  /*5e30*/  F2I.U32.TRUNC.NTZ R14, R7 ;  /* 0x00000007000e7305 */ /* 0x000726000020f000 */
[----:B------:R-:W1:Y:S01]  /*5e40*/  LDC R26, c[0x0][0x648] ;  /* 0x00019200ff1a7b82 */ /* 0x000e620000000800 */
[-C--:B0-----:R-:W-:Y:S02]  /*5e50*/  SHF.R.U64 R15, R13, R9.reuse, R4 ;  /* 0x000000090d0f7219 */ /* 0x081fe40000001204 */
[----:B------:R-:W-:-:S02]  /*5e60*/  SHF.L.U32 R8, R8, R9, RZ ;  /* 0x0000000908087219 */ /* 0x000fc400000006ff */
[-C--:B------:R-:W-:Y:S01]  /*5e70*/  SHF.R.U32.HI R5, RZ, R9.reuse, R4 ;  /* 0x00000009ff057219 */ /* 0x080fe20000011604 */
[----:B------:R-:W-:Y:S01]  /*5e80*/  IMAD.MOV.U32 R4, RZ, RZ, R15 ;  /* 0x000000ffff047224 */ /* 0x000fe200078e000f */
[----:B------:R-:W-:Y:S01]  /*5e90*/  SHF.L.U32 R22, R6, R9, RZ ;  /* 0x0000000906167219 */ /* 0x000fe200000006ff */
[----:B------:R-:W0:Y:S01]  /*5ea0*/  LDC R27, c[0x0][0x638] ;  /* 0x00018e00ff1b7b82 */ /* 0x000e220000000800 */
[----:B------:R-:W-:-:S07]  /*5eb0*/  LOP3.LUT R28, RZ, R8, RZ, 0x33, !PT ;  /* 0x00000008ff1c7212 */ /* 0x000fce00078e33ff */
        /* <DEDUP_REMOVED lines=12> */
.L_x_165:
[----:B------:R-:W-:Y:S01]  /*5f80*/  ISETP.NE.AND P0, PT, R2, 0x1, PT ;  /* 0x000000010200780c */ /* 0x000fe20003f05270 */
[----:B--2---:R-:W-:Y:S01]  /*5f90*/  VIADD R7, R21, 0xffffffff ;  /* 0xffffffff15077836 */ /* 0x004fe20000000000 */
[----:B-1----:R-:W-:Y:S01]  /*5fa0*/  SHF.R.U64 R5, R4, R26, R5 ;  /* 0x0000001a04057219 */ /* 0x002fe20000001205 */
[----:B------:R-:W-:Y:S01]  /*5fb0*/  IMAD.MOV R14, RZ, RZ, -R14 ;  /* 0x000000ffff0e7224 */ /* 0x000fe200078e0a0e */
[----:B------:R-:W-:Y:S01]  /*5fc0*/  LOP3.LUT R4, R13, R28, RZ, 0xc0, !PT ;  /* 0x0000001c0d047212 */ /* 0x000fe200078ec0ff */
[----:B------:R-:W-:Y:S01]  /*5fd0*/  IMAD.MOV.U32 R8, RZ, RZ, R12 ;  /* 0x000000ffff087224 */ /* 0x000fe200078e000c */
[----:B------:R-:W-:Y:S01]  /*5fe0*/  LOP3.LUT R10, R10, R7, RZ, 0xc0, !PT ;  /* 0x000000070a0a7212 */ /* 0x000fe200078ec0ff */
[----:B------:R-:W-:Y:S02]  /*5ff0*/  IMAD.MOV R6, RZ, RZ, -R5 ;  /* 0x000000ffff067224 */ /* 0x000fe400078e0a05 */
[----:B------:R-:W-:-:S04]  /*6000*/  IMAD R4, R22, R5, R4 ;  /* 0x0000000516047224 */ /* 0x000fc800078e0204 */
[----:B------:R-:W-:Y:S02]  /*6010*/  @P0 IMAD R23, R20, R14, R3 ;  /* 0x0000000e14170224 */ /* 0x000fe400078e0203 */
[----:B0-----:R-:W-:Y:S02]  /*6020*/  IMAD R3, R6, R27, R15 ;  /* 0x0000001b06037224 */ /* 0x001fe400078e020f */
[----:B------:R-:W-:Y:S02]  /*6030*/  IMAD R7, R4, R29, R23 ;  /* 0x0000001d04077224 */ /* 0x000fe400078e0217 */
[----:B------:R-:W-:Y:S02]  /*6040*/  IMAD R4, R3, R21, R10 ;  /* 0x0000001503047224 */ /* 0x000fe400078e020a */
[----:B------:R-:W-:-:S03]  /*6050*/  IMAD.MOV.U32 R6, RZ, RZ, 0x1 ;  /* 0x00000001ff067424 */ /* 0x000fc600078e00ff */
[----:B------:R-:W-:Y:S02]  /*6060*/  SEL R9, R4, R7, !P0 ;  /* 0x0000000704097207 */ /* 0x000fe40004000000 */
[----:B------:R-:W-:-:S07]  /*6070*/  SEL R7, R7, R4, !P0 ;  /* 0x0000000407077207 */ /* 0x000fce0004000000 */
.L_x_163:
[----:B------:R-:W-:-:S08]  /*6080*/  NOP ;  /* 0x0000000000007918 */ /* 0x000fd00000000000 */
[----:B------:R-:W0:-:S00]  /*6090*/  USETMAXREG.DEALLOC.CTAPOOL 0x28 ;  /* 0x00000028000079c8 */ /* 0x000e0000080e0500 */
[----:B0-----:R-:W-:-:S13]  /*60a0*/  ISETP.NE.AND P0, PT, R0, RZ, PT ;  /* 0x000000ff0000720c */ /* 0x001fda0003f05270 */
[----:B------:R-:W-:Y:S05]  /*60b0*/  @P0 EXIT ;  /* 0x000000000000094d */ /* 0x000fea0003800000 */
[----:B------:R-:W-:Y:S01]  /*60c0*/  LOP3.LUT P0, RZ, R6, 0xff, RZ, 0xc0, !PT ;  /* 0x000000ff06ff7812 */ /* 0x000fe2000780c0ff */
[----:B------:R-:W-:Y:S02]  /*60d0*/  IMAD.MOV.U32 R3, RZ, RZ, 0x1 ;  /* 0x00000001ff037424 */ /* 0x000fe400078e00ff */
[----:B------:R-:W-:-:S10]  /*60e0*/  IMAD.MOV.U32 R0, RZ, RZ, RZ ;  /* 0x000000ffff007224 */ /* 0x000fd400078e00ff */
[----:B------:R-:W-:Y:S05]  /*60f0*/  @!P0 BRA `(.L_x_166) ;  /* 0x0000000c00348947 */ /* 0x000fea0003800000 */
[----:B------:R-:W0:Y:S01]  /*6100*/  LDC R0, c[0x0][0x28c] ;  /* 0x0000a300ff007b82 */ /* 0x000e220000000800 */
[----:B------:R-:W-:Y:S01]  /*6110*/  ULDC UR5, c[0x0][0x600] ;  /* 0x0001800000057ab9 */ /* 0x000fe20000000800 */
[----:B------:R-:W-:Y:S01]  /*6120*/  ULDC UR4, c[0x0][0xc] ;  /* 0x0000030000047ab9 */ /* 0x000fe20000000800 */
[----:B------:R-:W-:Y:S01]  /*6130*/  UIADD3 UR16, UR5, -0x1, URZ ;  /* 0xffffffff05107890 */ /* 0x000fe2000fffe03f */
[C---:B------:R-:W-:Y:S01]  /*6140*/  LOP3.LUT P2, RZ, R18.reuse, 0x7f, RZ, 0xc0, !PT ;  /* 0x0000007f12ff7812 */ /* 0x040fe2000784c0ff */
[----:B------:R-:W-:Y:S01]  /*6150*/  ULDC UR6, c[0x0][0x658] ;  /* 0x0001960000067ab9 */ /* 0x000fe20000000800 */
[----:B------:R-:W-:Y:S01]  /*6160*/  ULDC UR5, c[0x0][0x10] ;  /* 0x0000040000057ab9 */ /* 0x000fe20000000800 */
[----:B------:R-:W-:Y:S01]  /*6170*/  UMOV UR7, 0xffffffff ;  /* 0xffffffff00077882 */ /* 0x000fe20000000000 */
[----:B------:R-:W-:Y:S01]  /*6180*/  UMOV UR8, 0x1 ;  /* 0x0000000100087882 */ /* 0x000fe20000000000 */
[----:B------:R-:W-:Y:S01]  /*6190*/  UIMAD.WIDE.U32 UR4, UR4, UR5, URZ ;  /* 0x00000005040472a5 */ /* 0x000fe2000f8e003f */
[----:B------:R-:W-:Y:S01]  /*61a0*/  LOP3.LUT P0, RZ, R18, 0x1f, RZ, 0xc0, !PT ;  /* 0x0000001f12ff7812 */ /* 0x000fe2000780c0ff */
[----:B------:R-:W-:Y:S01]  /*61b0*/  USHF.L.U32 UR7, UR7, UR6, URZ ;  /* 0x0000000607077299 */ /* 0x000fe2000800063f */
[----:B------:R-:W-:Y:S01]  /*61c0*/  BSSY B0, `(.L_x_166) ;  /* 0x00000c0000007945 */ /* 0x000fe20003800000 */
[----:B------:R-:W-:Y:S01]  /*61d0*/  USHF.L.U32 UR18, UR8, UR6, URZ ;  /* 0x0000000608127299 */ /* 0x000fe2000800063f */
[----:B------:R-:W-:Y:S01]  /*61e0*/  IMAD.MOV.U32 R11, RZ, RZ, 0x1 ;  /* 0x00000001ff0b7424 */ /* 0x000fe200078e00ff */
[----:B------:R-:W-:Y:S01]  /*61f0*/  LOP3.LUT R18, R19, 0x2, RZ, 0xfc, !PT ;  /* 0x0000000213127812 */ /* 0x000fe200078efcff */
[----:B------:R-:W-:Y:S01]  /*6200*/  ULDC UR6, c[0x0][0x14] ;  /* 0x0000050000067ab9 */ /* 0x000fe20000000800 */
[----:B------:R-:W-:Y:S01]  /*6210*/  PLOP3.LUT P0, PT, P0, P2, PT, 0x8a, 0x0 ;  /* 0x000000000000781c */ /* 0x000fe20000705172 */
[----:B------:R-:W-:-:S02]  /*6220*/  UIMAD.WIDE.U32 UR20, UR4, UR6, URZ ;  /* 0x00000006041472a5 */ /* 0x000fc4000f8e003f */
[----:B------:R-:W-:Y:S02]  /*6230*/  UIMAD UR13, UR5, UR6, URZ ;  /* 0x00000006050d72a4 */ /* 0x000fe4000f8e023f */
[----:B------:R-:W-:Y:S01]  /*6240*/  ULOP3.LUT UR17, URZ, UR7, URZ, 0x33, !UPT ;  /* 0x000000073f117292 */ /* 0x000fe2000f8e333f */
[----:B0-----:R-:W-:Y:S01]  /*6250*/  VIADD R0, R0, 0x7f ;  /* 0x0000007f00007836 */ /* 0x001fe20000000000 */
[----:B------:R-:W-:Y:S01]  /*6260*/  UIADD3 UR13, UR21, UR13, URZ ;  /* 0x0000000d150d7290 */ /* 0x000fe2000fffe03f */
[----:B------:R-:W-:-:S03]  /*6270*/  ULDC.64 UR22, c[0x0][0x198] ;  /* 0x0000660000167ab9 */ /* 0x000fc60000000a00 */
[----:B------:R-:W-:-:S04]  /*6280*/  SHF.R.S32.HI R3, RZ, 0x1f, R0 ;  /* 0x0000001fff037819 */ /* 0x000fc80000011400 */
[----:B------:R-:W-:Y:S01]  /*6290*/  LEA.HI R3, R3, R0, RZ, 0x7 ;  /* 0x0000000003037211 */ /* 0x000fe200078f38ff */
[----:B------:R-:W-:-:S03]  /*62a0*/  IMAD.MOV.U32 R0, RZ, RZ, RZ ;  /* 0x000000ffff007224 */ /* 0x000fc600078e00ff */
[----:B------:R-:W-:Y:S01]  /*62b0*/  SHF.R.S32.HI R13, RZ, 0x7, R3 ;  /* 0x00000007ff0d7819 */ /* 0x000fe20000011403 */
[----:B------:R-:W-:-:S04]  /*62c0*/  IMAD.MOV.U32 R3, RZ, RZ, 0x1 ;  /* 0x00000001ff037424 */ /* 0x000fc800078e00ff */
[----:B------:R-:W-:-:S07]  /*62d0*/  VIADD R10, R13, 0x1 ;  /* 0x000000010d0a7836 */ /* 0x000fce0000000000 */
.L_x_178:
[----:B------:R-:W-:-:S03]  /*62e0*/  UMOV UR4, 0xffffffff ;  /* 0xffffffff00047882 */ /* 0x000fc60000000000 */
[----:B------:R-:W-:Y:S05]  /*62f0*/  BRA.DIV UR4, `(.L_x_167) ;  /* 0x0000000e04547947 */ /* 0x000fea000b800000 */
[----:B------:R-:W-:-:S13]  /*6300*/  ELECT P6, URZ, PT ;  /* 0x00000000003f782f */ /* 0x000fda00038c0000 */
.L_x_187:
[----:B------:R-:W0:Y:S01]  /*6310*/  LDC R4, c[0x0][0x28c] ;  /* 0x0000a300ff047b82 */ /* 0x000e220000000800 */
[----:B------:R-:W-:Y:S01]  /*6320*/  BSSY B1, `(.L_x_168) ;  /* 0x0000037000017945 */ /* 0x000fe20003800000 */
[----:B0-----:R-:W-:-:S13]  /*6330*/  ISETP.LT.OR P6, PT, R4, 0x1, !P6 ;  /* 0x000000010400780c */ /* 0x001fda00077c1670 */
[----:B------:R-:W-:Y:S05]  /*6340*/  @P6 BRA `(.L_x_169) ;  /* 0x0000000000d06947 */ /* 0x000fea0003800000 */
[----:B------:R-:W-:Y:S02]  /*6350*/  IMAD.SHL.U32 R14, R9, 0x40, RZ ;  /* 0x00000040090e7824 */ /* 0x000fe400078e00ff */
[----:B------:R-:W-:Y:S02]  /*6360*/  IMAD.SHL.U32 R15, R7, 0x100, RZ ;  /* 0x00000100070f7824 */ /* 0x000fe400078e00ff */
[----:B------:R-:W-:Y:S02]  /*6370*/  IMAD.MOV.U32 R20, RZ, RZ, RZ ;  /* 0x000000ffff147224 */ /* 0x000fe400078e00ff */
[----:B------:R-:W-:Y:S02]  /*6380*/  IMAD.MOV.U32 R4, RZ, RZ, R10 ;  /* 0x000000ffff047224 */ /* 0x000fe400078e000a */
[----:B------:R-:W-:Y:S02]  /*6390*/  IMAD.MOV.U32 R5, RZ, RZ, R3 ;  /* 0x000000ffff057224 */ /* 0x000fe400078e0003 */
[----:B------:R-:W-:-:S07]  /*63a0*/  IMAD.MOV.U32 R6, RZ, RZ, R0 ;  /* 0x000000ffff067224 */ /* 0x000fce00078e0000 */
.L_x_173:
[----:B------:R-:W0:Y:S01]  /*63b0*/  S2R R12, SR_CgaCtaId ;  /* 0x00000000000c7919 */ /* 0x000e220000008800 */
[----:B------:R-:W-:Y:S01]  /*63c0*/  MOV R7, 0x400 ;  /* 0x0000040000077802 */ /* 0x000fe20000000f00 */
[----:B------:R-:W1:Y:S03]  /*63d0*/  @!P2 LDC R9, c[0x0][0x500] ;  /* 0x00014000ff09ab82 */ /* 0x000e660000000800 */
[----:B0-----:R-:W-:Y:S02]  /*63e0*/  LEA R21, R12, R7, 0x18 ;  /* 0x000000070c157211 */ /* 0x001fe400078ec0ff */
[----:B------:R-:W-:-:S03]  /*63f0*/  SHF.L.U32 R7, R5, 0x1f, RZ ;  /* 0x0000001f05077819 */ /* 0x000fc600000006ff */
[----:B------:R-:W-:-:S04]  /*6400*/  IMAD R12, R6, 0x8, R21 ;  /* 0x00000008060c7824 */ /* 0x000fc800078e0215 */
[----:B------:R-:W0:Y:S02]  /*6410*/  SYNCS.PHASECHK.TRANS64.TRYWAIT P1, [R12+URZ+0x10], R7 ;  /* 0x000010070c0075a7 */ /* 0x000e24000802017f */
[----:B01----:R-:W-:Y:S05]  /*6420*/  @!P1 BRA `(.L_x_170) ;  /* 0x0000000c00289947 */ /* 0x003fea0003800000 */
.L_x_188:
[----:B0-----:R-:W-:Y:S01]  /*6430*/  PRMT R7, R18, 0x9910, RZ ;  /* 0x0000991012077816 */ /* 0x001fe200000000ff */
[----:B------:R0:W-:Y:S03]  /*6440*/  @!P2 SYNCS.ARRIVE.TRANS64 RZ, [R12+URZ], R9 ;  /* 0x000000090cffa9a7 */ /* 0x0001e6000800003f */
[----:B------:R-:W-:-:S13]  /*6450*/  ISETP.NE.AND P1, PT, R7, 0x2, PT ;  /* 0x000000020700780c */ /* 0x000fda0003f25270 */
[----:B0-----:R-:W-:Y:S05]  /*6460*/  @P1 BRA `(.L_x_171) ;  /* 0x0000000000041947 */ /* 0x001fea0003800000 */
[----:B------:R-:W-:Y:S01]  /*6470*/  BPT.TRAP 0x1 ;  /* 0x000000040000795c */ /* 0x000fe20000300000 */
.L_x_171:
[----:B------:R-:W-:Y:S05]  /*6480*/  @P0 BRA `(.L_x_172) ;  /* 0x0000000000040947 */ /* 0x000fea0003800000 */
[----:B------:R-:W-:Y:S01]  /*6490*/  BPT.TRAP 0x1 ;  /* 0x000000040000795c */ /* 0x000fe20000300000 */
.L_x_172:
[--C-:B------:R-:W-:Y:S01]  /*64a0*/  IMAD R7, R6, 0x8000, R21.reuse ;  /* 0x0000800006077824 */ /* 0x100fe200078e0215 */
[----:B------:R-:W-:Y:S01]  /*64b0*/  R2UR UR9, R12 ;  /* 0x000000000c0972ca */ /* 0x000fe200000e0000 */
[----:B------:R-:W-:Y:S01]  /*64c0*/  IMAD R21, R6, 0x2000, R21 ;  /* 0x0000200006157824 */ /* 0x000fe200078e0215 */
[----:B------:R-:W-:Y:S01]  /*64d0*/  UIADD3 UR4, UP0, UR22, 0xf0, URZ ;  /* 0x000000f016047890 */ /* 0x000fe2000ff1e03f */
[----:B------:R-:W-:Y:S01]  /*64e0*/  VIADD R4, R4, 0xffffffff ;  /* 0xffffffff04047836 */ /* 0x000fe20000000000 */
[----:B------:R-:W-:Y:S01]  /*64f0*/  R2UR UR5, R7 ;  /* 0x00000000070572ca */ /* 0x000fe200000e0000 */
[----:B------:R-:W-:Y:S01]  /*6500*/  UIADD3 UR24, UP1, UR22, 0x1f0, URZ ;  /* 0x000001f016187890 */ /* 0x000fe2000ff3e03f */
[----:B------:R-:W-:Y:S01]  /*6510*/  R2UR UR8, R21 ;  /* 0x00000000150872ca */ /* 0x000fe200000e0000 */
[----:B------:R-:W-:Y:S01]  /*6520*/  VIADD R6, R6, 0x1 ;  /* 0x0000000106067836 */ /* 0x000fe20000000000 */
[----:B------:R-:W-:Y:S01]  /*6530*/  R2UR UR11, R15 ;  /* 0x000000000f0b72ca */ /* 0x000fe200000e0000 */
[----:B------:R-:W-:Y:S01]  /*6540*/  UIADD3.X UR25, URZ, UR23, URZ, UP1, !UPT ;  /* 0x000000173f197290 */ /* 0x000fe20008ffe43f */
[----:B------:R-:W-:Y:S01]  /*6550*/  R2UR UR10, R20 ;  /* 0x00000000140a72ca */ /* 0x000fe200000e0000 */
[----:B------:R-:W-:Y:S01]  /*6560*/  UMOV UR6, 0x0 ;  /* 0x0000000000067882 */ /* 0x000fe20000000000 */
[----:B------:R-:W-:Y:S01]  /*6570*/  R2UR UR12, R8 ;  /* 0x00000000080c72ca */ /* 0x000fe200000e0000 */
[----:B------:R-:W-:Y:S01]  /*6580*/  UMOV UR7, 0x10000000 ;  /* 0x1000000000077882 */ /* 0x000fe20000000000 */
[----:B------:R-:W-:Y:S01]  /*6590*/  R2UR UR19, R14 ;  /* 0x000000000e1372ca */ /* 0x000fe200000e0000 */
[----:B------:R-:W-:Y:S01]  /*65a0*/  VIADD R20, R20, 0x80 ;  /* 0x0000008014147836 */ /* 0x000fe20000000000 */
[----:B------:R-:W-:Y:S01]  /*65b0*/  ISETP.GT.AND P3, PT, R4, 0x1, PT ;  /* 0x000000010400780c */ /* 0x000fe20003f64270 */
[----:B------:R-:W-:Y:S01]  /*65c0*/  UIADD3 UR14, UR5, 0x100, URZ ;  /* 0x00000100050e7890 */ /* 0x000fe2000fffe03f */
[----:B------:R-:W-:Y:S01]  /*65d0*/  ISETP.NE.AND P1, PT, R6, 0x2, PT ;  /* 0x000000020600780c */ /* 0x000fe20003f25270 */
[----:B------:R-:W-:-:S02]  /*65e0*/  UIADD3.X UR5, URZ, UR23, URZ, UP0, !UPT ;  /* 0x000000173f057290 */ /* 0x000fc400087fe43f */
[----:B------:R-:W-:Y:S01]  /*65f0*/  UIADD3 UR15, UR8, 0x10100, URZ ;  /* 0x00010100080f7890 */ /* 0x000fe2000fffe03f */
[----:B------:R-:W-:Y:S02]  /*6600*/  SEL R12, RZ, 0x1, P1 ;  /* 0x00000001ff0c7807 */ /* 0x000fe40000800000 */
[----:B------:R-:W-:Y:S01]  /*6610*/  UMOV UR8, UR14 ;  /* 0x0000000e00087c82 */ /* 0x000fe20008000000 */
[----:B------:R-:W-:Y:S02]  /*6620*/  SEL R6, R6, RZ, P1 ;  /* 0x000000ff06067207 */ /* 0x000fe40000800000 */
[----:B------:R-:W-:Y:S01]  /*6630*/  LOP3.LUT R5, R5, R12, RZ, 0x3c, !PT ;  /* 0x0000000c05057212 */ /* 0x000fe200078e3cff */
[----:B------:R0:W-:Y:S02]  /*6640*/  UTMALDG.3D [UR8], [UR4], desc[UR6] ;  /* 0x00000608040075b4 */ /* 0x0001e40008011000 */
[----:B0-----:R-:W-:Y:S01]  /*6650*/  UMOV UR8, UR15 ;  /* 0x0000000f00087c82 */ /* 0x001fe20008000000 */
[----:B------:R-:W-:-:S02]  /*6660*/  UMOV UR11, UR19 ;  /* 0x00000013000b7c82 */ /* 0x000fc40008000000 */
[----:B------:R0:W-:Y:S02]  /*6670*/  UTMALDG.3D [UR8], [UR24], desc[UR6] ;  /* 0x00000608180075b4 */ /* 0x0001e40008011000 */
[----:B0-----:R-:W-:Y:S05]  /*6680*/  @P3 BRA `(.L_x_173) ;  /* 0xfffffffc00483947 */ /* 0x001fea000383ffff */
.L_x_169:
[----:B------:R-:W-:Y:S05]  /*6690*/  BSYNC B1 ;  /* 0x0000000000017941 */ /* 0x000fea0003800000 */
.L_x_168:
[----:B------:R-:W-:Y:S01]  /*66a0*/  LOP3.LUT P3, RZ, R11, 0xff, RZ, 0xc0, !PT ;  /* 0x000000ff0bff7812 */ /* 0x000fe2000786c0ff */
[----:B------:R-:W-:Y:S01]  /*66b0*/  IMAD.IADD R0, R13, 0x1, R0 ;  /* 0x000000010d007824 */ /* 0x000fe200078e0200 */
[----:B------:R-:W-:Y:S01]  /*66c0*/  IADD3 R16, P4, R16, UR20, RZ ;  /* 0x0000001410107c10 */ /* 0x000fe2000ff9e0ff */
[----:B------:R-:W-:Y:S01]  /*66d0*/  ULDC.64 UR4, c[0x0][0x650] ;  /* 0x0001940000047ab9 */ /* 0x000fe20000000a00 */
[----:B------:R-:W-:Y:S01]  /*66e0*/  BSSY B1, `(.L_x_174) ;  /* 0x000006b000017945 */ /* 0x000fe20003800000 */
[----:B------:R-:W-:Y:S01]  /*66f0*/  IMAD.MOV.U32 R7, RZ, RZ, -0x1 ;  /* 0xffffffffff077424 */ /* 0x000fe200078e00ff */
[----:B------:R-:W-:Y:S01]  /*6700*/  SHF.R.U32.HI R4, RZ, 0x1, R0 ;  /* 0x00000001ff047819 */ /* 0x000fe20000011600 */
[----:B------:R-:W-:Y:S01]  /*6710*/  IMAD.MOV.U32 R9, RZ, RZ, -0x1 ;  /* 0xffffffffff097424 */ /* 0x000fe200078e00ff */
[----:B------:R-:W-:Y:S01]  /*6720*/  ISETP.GT.U32.AND P1, PT, R0, 0x1, PT ;  /* 0x000000010000780c */ /* 0x000fe20003f24070 */
[----:B------:R-:W-:Y:S01]  /*6730*/  IMAD.MOV.U32 R8, RZ, RZ, -0x1 ;  /* 0xffffffffff087424 */ /* 0x000fe200078e00ff */
[----:B------:R-:W-:-:S02]  /*6740*/  LOP3.LUT R4, R4, 0x1, RZ, 0xc0, !PT ;  /* 0x0000000104047812 */ /* 0x000fc400078ec0ff */
[----:B------:R-:W-:Y:S01]  /*6750*/  ISETP.LT.U32.AND P1, PT, R13, 0x2, P1 ;  /* 0x000000020d00780c */ /* 0x000fe20000f21070 */
[----:B------:R-:W0:Y:S01]  /*6760*/  @P3 S2R R6, SR_CgaCtaId ;  /* 0x0000000000063919 */ /* 0x000e220000008800 */
[----:B------:R-:W-:Y:S02]  /*6770*/  @P3 MOV R5, 0x400 ;  /* 0x0000040000053802 */ /* 0x000fe40000000f00 */
[----:B------:R-:W-:Y:S02]  /*6780*/  IADD3.X R17, R17, UR13, RZ, P4, !PT ;  /* 0x0000000d11117c10 */ /* 0x000fe4000a7fe4ff */
[----:B------:R-:W-:Y:S02]  /*6790*/  ISETP.GE.U32.AND P4, PT, R16, UR4, PT ;  /* 0x0000000410007c0c */ /* 0x000fe4000bf86070 */
[----:B------:R-:W-:Y:S02]  /*67a0*/  LOP3.LUT R0, R0, 0x1, RZ, 0xc0, !PT ;  /* 0x0000000100007812 */ /* 0x000fe400078ec0ff */
[----:B------:R-:W-:-:S02]  /*67b0*/  PRMT R11, RZ, 0x7610, R11 ;  /* 0x00007610ff0b7816 */ /* 0x000fc4000000000b */
[----:B0-----:R-:W-:-:S04]  /*67c0*/  @P3 LEA R5, R6, R5, 0x18 ;  /* 0x0000000506053211 */ /* 0x001fc800078ec0ff */
[----:B------:R0:W-:Y:S01]  /*67d0*/  @P3 SYNCS.ARRIVE.TRANS64.A1T0 RZ, [R5+URZ+0x38], RZ ;  /* 0x000038ff05ff39a7 */ /* 0x0001e2000810003f */
[----:B------:R-:W-:Y:S02]  /*67e0*/  ISETP.NE.U32.AND P3, PT, R4, 0x1, PT ;  /* 0x000000010400780c */ /* 0x000fe40003f65070 */
[----:B------:R-:W-:Y:S02]  /*67f0*/  SEL R4, RZ, 0x1, !P1 ;  /* 0x00000001ff047807 */ /* 0x000fe40004800000 */
[----:B------:R-:W-:Y:S02]  /*6800*/  ISETP.GE.U32.AND.EX P1, PT, R17, UR5, PT, P4 ;  /* 0x0000000511007c0c */ /* 0x000fe4000bf26140 */
[----:B------:R-:W-:-:S04]  /*6810*/  ISETP.GT.U32.AND P3, PT, R13, 0x1, !P3 ;  /* 0x000000010d00780c */ /* 0x000fc80005f64070 */
[----:B0-----:R-:W-:-:S04]  /*6820*/  SEL R5, RZ, 0x1, !P3 ;  /* 0x00000001ff057807 */ /* 0x001fc80005800000 */
[--C-:B------:R-:W-:Y:S02]  /*6830*/  LOP3.LUT R3, R5, R3, R4.reuse, 0x96, !PT ;  /* 0x0000000305037212 */ /* 0x100fe400078e9604 */
[----:B------:R-:W-:Y:S01]  /*6840*/  PRMT R4, RZ, 0x7610, R4 ;  /* 0x00007610ff047816 */ /* 0x000fe20000000004 */
[----:B------:R-:W-:Y:S06]  /*6850*/  @P1 BRA `(.L_x_175) ;  /* 0x00000004004c1947 */ /* 0x000fec0003800000 */
[----:B------:R-:W-:Y:S01]  /*6860*/  ULDC.64 UR4, c[0x0][0x628] ;  /* 0x00018a0000047ab9 */ /* 0x000fe20000000a00 */
[----:B------:R-:W0:Y:S01]  /*6870*/  S2R R14, SR_CTAID.X ;  /* 0x00000000000e7919 */ /* 0x000e220000002500 */
[----:B------:R-:W-:Y:S01]  /*6880*/  ISETP.NE.U32.AND P1, PT, RZ, UR4, PT ;  /* 0x00000004ff007c0c */ /* 0x000fe2000bf25070 */
[----:B------:R-:W-:Y:S01]  /*6890*/  ULDC UR7, c[0x0][0x630] ;  /* 0x00018c0000077ab9 */ /* 0x000fe20000000800 */
[----:B------:R-:W-:Y:S01]  /*68a0*/  IMAD.MOV.U32 R4, RZ, RZ, R16 ;  /* 0x000000ffff047224 */ /* 0x000fe200078e0010 */
[----:B------:R-:W1:Y:S01]  /*68b0*/  S2R R12, SR_CTAID.Y ;  /* 0x00000000000c7919 */ /* 0x000e620000002600 */
[----:B------:R-:W-:Y:S01]  /*68c0*/  ISETP.NE.AND.EX P1, PT, RZ, UR5, PT, P1 ;  /* 0x00000005ff007c0c */ /* 0x000fe2000bf25310 */
[----:B------:R-:W-:-:S12]  /*68d0*/  IMAD.MOV.U32 R5, RZ, RZ, R17 ;  /* 0x000000ffff057224 */ /* 0x000fd800078e0011 */
[----:B------:R-:W-:Y:S05]  /*68e0*/  @!P1 BRA `(.L_x_176) ;  /* 0x0000000000289947 */ /* 0x000fea0003800000 */
[----:B------:R-:W-:Y:S02]  /*68f0*/  ULDC UR6, c[0x0][0x634] ;  /* 0x00018d0000067ab9 */ /* 0x000fe40000000800 */
[----:B------:R-:W-:-:S05]  /*6900*/  IADD3 R9, P1, R16, UR6, RZ ;  /* 0x0000000610097c10 */ /* 0x000fca000ff3e0ff */
[----:B------:R-:W-:-:S04]  /*6910*/  IMAD.X R15, RZ, RZ, R17, P1 ;  /* 0x000000ffff0f7224 */ /* 0x000fc800008e0611 */
[----:B------:R-:W-:-:S04]  /*6920*/  IMAD.WIDE.U32 R6, R15, UR4, RZ ;  /* 0x000000040f067c25 */ /* 0x000fc8000f8e00ff */
[----:B------:R-:W-:-:S04]  /*6930*/  IMAD.WIDE.U32 R6, P1, R9, UR5, R6 ;  /* 0x0000000509067c25 */ /* 0x000fc8000f820006 */
[----:B------:R-:W-:-:S04]  /*6940*/  IMAD.WIDE.U32 R8, R9, UR4, RZ ;  /* 0x0000000409087c25 */ /* 0x000fc8000f8e00ff */
[----:B------:R-:W-:Y:S01]  /*6950*/  IMAD.X R5, RZ, RZ, RZ, P1 ;  /* 0x000000ffff057224 */ /* 0x000fe200008e06ff */
[----:B------:R-:W-:Y:S01]  /*6960*/  IADD3 RZ, P1, R9, R6, RZ ;  /* 0x0000000609ff7210 */ /* 0x000fe20007f3e0ff */
[----:B------:R-:W-:-:S04]  /*6970*/  IMAD.MOV.U32 R4, RZ, RZ, R7 ;  /* 0x000000ffff047224 */ /* 0x000fc800078e0007 */
[----:B------:R-:W-:-:S08]  /*6980*/  IMAD.WIDE.U32.X R4, R15, UR5, R4, P1 ;  /* 0x000000050f047c25 */ /* 0x000fd000088e0404 */
.L_x_176:
[--C-:B------:R-:W-:Y:S01]  /*6990*/  SHF.R.U64 R8, R4, UR7, R5.reuse ;  /* 0x0000000704087c19 */ /* 0x100fe20008001205 */
[----:B------:R-:W-:Y:S01]  /*69a0*/  ULDC.64 UR4, c[0x0][0x620] ;  /* 0x0001880000047ab9 */ /* 0x000fe20000000a00 */
[----:B------:R-:W-:Y:S01]  /*69b0*/  SHF.R.U32.HI R4, RZ, UR7, R5 ;  /* 0x00000007ff047c19 */ /* 0x000fe20008011605 */
[----:B------:R-:W2:Y:S01]  /*69c0*/  LDC R25, c[0x0][0x144] ;  /* 0x00005100ff197b82 */ /* 0x000ea20000000800 */
[----:B------:R-:W-:Y:S01]  /*69d0*/  IADD3 R7, P1, RZ, -R8, RZ ;  /* 0x80000008ff077210 */ /* 0x000fe20007f3e0ff */
[----:B------:R-:W-:Y:S01]  /*69e0*/  ULDC.64 UR8, c[0x0][0x640] ;  /* 0x0001900000087ab9 */ /* 0x000fe20000000a00 */
[----:B0-----:R-:W-:Y:S01]  /*69f0*/  I2FP.F32.U32 R9, R14 ;  /* 0x0000000e00097245 */ /* 0x001fe20000201000 */
[----:B------:R-:W-:Y:S02]  /*6a00*/  ULDC UR6, c[0x0][0x608] ;  /* 0x0001820000067ab9 */ /* 0x000fe40000000800 */
[----:B------:R-:W-:Y:S01]  /*6a10*/  IMAD.X R4, RZ, RZ, ~R4, P1 ;  /* 0x000000ffff047224 */ /* 0x000fe200008e0e04 */
[----:B------:R-:W-:Y:S01]  /*6a20*/  ISETP.NE.U32.AND P1, PT, RZ, UR8, PT ;  /* 0x00000008ff007c0c */ /* 0x000fe2000bf25070 */
[----:B------:R-:W0:Y:S02]  /*6a30*/  LDC R21, c[0x0][0x148] ;  /* 0x00005200ff157b82 */ /* 0x000e240000000800 */
[----:B------:R-:W-:Y:S01]  /*6a40*/  IMAD R6, R4, UR4, RZ ;  /* 0x0000000404067c24 */ /* 0x000fe2000f8e02ff */
[----:B------:R-:W-:Y:S01]  /*6a50*/  ISETP.NE.AND.EX P1, PT, RZ, UR9, PT, P1 ;  /* 0x00000009ff007c0c */ /* 0x000fe2000bf25310 */
[----:B------:R-:W-:Y:S01]  /*6a60*/  IMAD.WIDE.U32 R4, R7, UR4, R16 ;  /* 0x0000000407047c25 */ /* 0x000fe2000f8e0010 */
[----:B------:R-:W-:-:S03]  /*6a70*/  ULDC UR4, c[0x0][0x150] ;  /* 0x0000540000047ab9 */ /* 0x000fc60000000800 */
[----:B------:R-:W-:Y:S02]  /*6a80*/  IMAD R7, R7, UR5, R6 ;  /* 0x0000000507077c24 */ /* 0x000fe4000f8e0206 */
[----:B------:R-:W-:Y:S01]  /*6a90*/  FMUL R6, R9, UR4 ;  /* 0x0000000409067c20 */ /* 0x000fe20008400000 */
[----:B------:R-:W-:Y:S01]  /*6aa0*/  ULDC UR4, c[0x0][0x618] ;  /* 0x0001860000047ab9 */ /* 0x000fe20000000800 */
[----:B------:R-:W-:Y:S01]  /*6ab0*/  ULDC UR5, c[0x0][0x154] ;  /* 0x0000550000057ab9 */ /* 0x000fe20000000800 */
[----:B------:R-:W-:-:S03]  /*6ac0*/  IMAD.IADD R5, R5, 0x1, R7 ;  /* 0x0000000105057824 */ /* 0x000fc600078e0207 */
[----:B------:R-:W3:Y:S02]  /*6ad0*/  F2I.U32.TRUNC.NTZ R6, R6 ;  /* 0x0000000600067305 */ /* 0x000ee4000020f000 */
[----:B------:R-:W-:Y:S02]  /*6ae0*/  SHF.R.U64 R9, R4, UR4, R5 ;  /* 0x0000000404097c19 */ /* 0x000fe40008001205 */
[----:B-1----:R-:W-:-:S05]  /*6af0*/  I2FP.F32.U32 R4, R12 ;  /* 0x0000000c00047245 */ /* 0x002fca0000201000 */
[----:B------:R-:W-:Y:S01]  /*6b00*/  FMUL R22, R4, UR5 ;  /* 0x0000000504167c20 */ /* 0x000fe20008400000 */
[----:B------:R-:W-:Y:S01]  /*6b10*/  SHF.R.U32.HI R4, RZ, UR4, R5 ;  /* 0x00000004ff047c19 */ /* 0x000fe20008011605 */
[----:B------:R-:W-:-:S03]  /*6b20*/  ULDC UR4, c[0x0][0x658] ;  /* 0x0001960000047ab9 */ /* 0x000fc60000000800 */
[--C-:B------:R-:W-:Y:S01]  /*6b30*/  SHF.R.U64 R20, R9, UR6, R4.reuse ;  /* 0x0000000609147c19 */ /* 0x100fe20008001204 */
[----:B------:R-:W1:Y:S01]  /*6b40*/  F2I.U32.TRUNC.NTZ R22, R22 ;  /* 0x0000001600167305 */ /* 0x000e62000020f000 */
[----:B------:R-:W-:Y:S01]  /*6b50*/  SHF.R.U32.HI R5, RZ, UR6, R4 ;  /* 0x00000006ff057c19 */ /* 0x000fe20008011604 */
[----:B---3--:R-:W-:-:S03]  /*6b60*/  IMAD.MOV R6, RZ, RZ, -R6 ;  /* 0x000000ffff067224 */ /* 0x008fc600078e0a06 */
[--C-:B------:R-:W-:Y:S01]  /*6b70*/  SHF.R.U64 R15, R20, UR4, R5.reuse ;  /* 0x00000004140f7c19 */ /* 0x100fe20008001205 */
[----:B--2---:R-:W-:Y:S01]  /*6b80*/  IMAD R14, R25, R6, R14 ;  /* 0x00000006190e7224 */ /* 0x004fe200078e020e */
[----:B------:R-:W-:-:S03]  /*6b90*/  SHF.R.U32.HI R23, RZ, UR4, R5 ;  /* 0x00000004ff177c19 */ /* 0x000fc60008011605 */
[----:B------:R-:W-:Y:S02]  /*6ba0*/  IMAD.MOV.U32 R4, RZ, RZ, R15 ;  /* 0x000000ffff047224 */ /* 0x000fe400078e000f */
[----:B------:R-:W-:Y:S01]  /*6bb0*/  IMAD.MOV.U32 R5, RZ, RZ, R23 ;  /* 0x000000ffff057224 */ /* 0x000fe200078e0017 */
[----:B-1----:R-:W-:Y:S06]  /*6bc0*/  @!P1 BRA `(.L_x_177) ;  /* 0x0000000000289947 */ /* 0x002fec0003800000 */
[----:B------:R-:W-:Y:S02]  /*6bd0*/  ULDC UR4, c[0x0][0x64c] ;  /* 0x0001930000047ab9 */ /* 0x000fe40000000800 */
[----:B------:R-:W-:-:S05]  /*6be0*/  IADD3 R5, P1, R15, UR4, RZ ;  /* 0x000000040f057c10 */ /* 0x000fca000ff3e0ff */
[----:B------:R-:W-:-:S04]  /*6bf0*/  IMAD.X R23, RZ, RZ, R23, P1 ;  /* 0x000000ffff177224 */ /* 0x000fc800008e0617 */
[----:B------:R-:W-:-:S04]  /*6c00*/  IMAD.WIDE.U32 R6, R23, UR8, RZ ;  /* 0x0000000817067c25 */ /* 0x000fc8000f8e00ff */
[----:B------:R-:W-:-:S04]  /*6c10*/  IMAD.WIDE.U32 R6, P1, R5, UR9, R6 ;  /* 0x0000000905067c25 */ /* 0x000fc8000f820006 */
[----:B------:R-:W-:-:S04]  /*6c20*/  IMAD.WIDE.U32 R4, R5, UR8, RZ ;  /* 0x0000000805047c25 */ /* 0x000fc8000f8e00ff */
[----:B------:R-:W-:Y:S01]  /*6c30*/  IMAD.MOV.U32 R4, RZ, RZ, R7 ;  /* 0x000000ffff047224 */ /* 0x000fe200078e0007 */
[----:B------:R-:W-:Y:S01]  /*6c40*/  IADD3 RZ, P3, R5, R6, RZ ;  /* 0x0000000605ff7210 */ /* 0x000fe20007f7e0ff */
[----:B------:R-:W-:-:S04]  /*6c50*/  IMAD.X R5, RZ, RZ, RZ, P1 ;  /* 0x000000ffff057224 */ /* 0x000fc800008e06ff */
[----:B------:R-:W-:-:S08]  /*6c60*/  IMAD.WIDE.U32.X R4, R23, UR9, R4, P3 ;  /* 0x0000000917047c25 */ /* 0x000fd000098e0404 */
.L_x_177:
[----:B------:R-:W-:Y:S01]  /*6c70*/  ISETP.NE.AND P1, PT, R2, 0x1, PT ;  /* 0x000000010200780c */ /* 0x000fe20003f25270 */
[----:B------:R-:W-:Y:S01]  /*6c80*/  ULDC UR4, c[0x0][0x648] ;  /* 0x0001920000047ab9 */ /* 0x000fe20000000800 */
[----:B------:R-:W-:Y:S01]  /*6c90*/  LOP3.LUT R20, R20, UR17, RZ, 0xc0, !PT ;  /* 0x0000001114147c12 */ /* 0x000fe2000f8ec0ff */
[----:B------:R-:W-:Y:S01]  /*6ca0*/  IMAD.MOV R22, RZ, RZ, -R22 ;  /* 0x000000ffff167224 */ /* 0x000fe200078e0a16 */
[----:B------:R-:W-:Y:S01]  /*6cb0*/  SHF.R.U64 R5, R4, UR4, R5 ;  /* 0x0000000404057c19 */ /* 0x000fe20008001205 */
[----:B------:R-:W-:Y:S01]  /*6cc0*/  ULDC UR4, c[0x0][0x638] ;  /* 0x00018e0000047ab9 */ /* 0x000fe20000000800 */
[----:B------:R-:W-:Y:S01]  /*6cd0*/  LOP3.LUT R6, R9, UR16, RZ, 0xc0, !PT ;  /* 0x0000001009067c12 */ /* 0x000fe2000f8ec0ff */
[----:B------:R-:W-:Y:S02]  /*6ce0*/  ULDC UR5, c[0x0][0x610] ;  /* 0x0001840000057ab9 */ /* 0x000fe40000000800 */
[----:B------:R-:W-:Y:S02]  /*6cf0*/  IMAD.MOV R4, RZ, RZ, -R5 ;  /* 0x000000ffff047224 */ /* 0x000fe400078e0a05 */
[----:B------:R-:W-:-:S02]  /*6d00*/  IMAD R5, R5, UR18, R20 ;  /* 0x0000001205057c24 */ /* 0x000fc4000f8e0214 */
[----:B0-----:R-:W-:Y:S02]  /*6d10*/  @P1 IMAD R14, R21, R22, R12 ;  /* 0x00000016150e1224 */ /* 0x001fe400078e020c */
[----:B------:R-:W-:Y:S01]  /*6d20*/  IMAD R15, R4, UR4, R15 ;  /* 0x00000004040f7c24 */ /* 0x000fe2000f8e020f */
[----:B------:R-:W-:Y:S01]  /*6d30*/  ULDC UR4, c[0x0][0x600] ;  /* 0x0001800000047ab9 */ /* 0x000fe20000000800 */
[----:B------:R-:W-:Y:S02]  /*6d40*/  IMAD R14, R5, UR5, R14 ;  /* 0x00000005050e7c24 */ /* 0x000fe4000f8e020e */
[----:B------:R-:W-:Y:S02]  /*6d50*/  IMAD R15, R15, UR4, R6 ;  /* 0x000000040f0f7c24 */ /* 0x000fe4000f8e0206 */
[----:B------:R-:W-:-:S03]  /*6d60*/  IMAD.MOV.U32 R4, RZ, RZ, 0x1 ;  /* 0x00000001ff047424 */ /* 0x000fc600078e00ff */
[----:B------:R-:W-:Y:S02]  /*6d70*/  SEL R9, R15, R14, !P1 ;  /* 0x0000000e0f097207 */ /* 0x000fe40004800000 */
[----:B------:R-:W-:-:S07]  /*6d80*/  SEL R7, R14, R15, !P1 ;  /* 0x0000000f0e077207 */ /* 0x000fce0004800000 */
.L_x_175:
[----:B------:R-:W-:Y:S05]  /*6d90*/  BSYNC B1 ;  /* 0x0000000000017941 */ /* 0x000fea0003800000 */
.L_x_174:
[----:B------:R-:W-:-:S13]  /*6da0*/  LOP3.LUT P1, RZ, R4, 0xff, RZ, 0xc0, !PT ;  /* 0x000000ff04ff7812 */ /* 0x000fda000782c0ff */
[----:B------:R-:W-:Y:S05]  /*6db0*/  @P1 BRA `(.L_x_178) ;  /* 0xfffffff400481947 */ /* 0x000fea000383ffff */
[----:B------:R-:W-:Y:S05]  /*6dc0*/  BSYNC B0 ;  /* 0x0000000000007941 */ /* 0x000fea0003800000 */
.L_x_166:
[----:B------:R-:W-:-:S03]  /*6dd0*/  UMOV UR4, 0xffffffff ;  /* 0xffffffff00047882 */ /* 0x000fc60000000000 */
[----:B------:R-:W-:Y:S05]  /*6de0*/  BRA.DIV UR4, `(.L_x_179) ;  /* 0x0000000204cc7947 */ /* 0x000fea000b800000 */
[----:B------:R-:W-:-:S13]  /*6df0*/  ELECT P6, URZ, PT ;  /* 0x00000000003f782f */ /* 0x000fda00038c0000 */
.L_x_191:
[----:B------:R-:W-:Y:S04]  /*6e00*/  BSSY B0, `(.L_x_180) ;  /* 0x0000019000007945 */ /* 0x000fe80003800000 */
[----:B------:R-:W-:Y:S05]  /*6e10*/  @!P6 BRA `(.L_x_181) ;  /* 0x00000000005ce947 */ /* 0x000fea0003800000 */
[----:B------:R-:W-:-:S04]  /*6e20*/  LOP3.LUT R19, R19, 0x2, RZ, 0xfc, !PT ;  /* 0x0000000213137812 */ /* 0x000fc800078efcff */
[----:B------:R-:W-:-:S13]  /*6e30*/  ISETP.NE.AND P0, PT, R19, 0x3, PT ;  /* 0x000000031300780c */ /* 0x000fda0003f05270 */
[----:B------:R-:W-:Y:S05]  /*6e40*/  @!P0 BRA `(.L_x_182) ;  /* 0x0000000000048947 */ /* 0x000fea0003800000 */
[----:B------:R-:W-:Y:S01]  /*6e50*/  BPT.TRAP 0x1 ;  /* 0x000000040000795c */ /* 0x000fe20000300000 */
.L_x_182:
[----:B------:R-:W0:Y:S01]  /*6e60*/  S2R R5, SR_CgaCtaId ;  /* 0x0000000000057919 */ /* 0x000e220000008800 */
[----:B------:R-:W-:Y:S02]  /*6e70*/  MOV R2, 0x400 ;  /* 0x0000040000027802 */ /* 0x000fe40000000f00 */
[----:B------:R-:W-:Y:S02]  /*6e80*/  SHF.L.U32 R4, R3, 0x1f, RZ ;  /* 0x0000001f03047819 */ /* 0x000fe400000006ff */
[----:B0-----:R-:W-:-:S05]  /*6e90*/  LEA R5, R5, R2, 0x18 ;  /* 0x0000000205057211 */ /* 0x001fca00078ec0ff */
[----:B------:R-:W-:-:S04]  /*6ea0*/  VIADD R5, R5, 0x10 ;  /* 0x0000001005057836 */ /* 0x000fc80000000000 */
[C---:B------:R-:W-:Y:S02]  /*6eb0*/  IMAD R7, R0.reuse, 0x8, R5 ;  /* 0x0000000800077824 */ /* 0x040fe400078e0205 */
[----:B------:R-:W-:Y:S02]  /*6ec0*/  VIADD R0, R0, 0x1 ;  /* 0x0000000100007836 */ /* 0x000fe40000000000 */
[----:B------:R-:W0:Y:S03]  /*6ed0*/  SYNCS.PHASECHK.TRANS64.TRYWAIT P0, [R7+URZ], R4 ;  /* 0x00000004070075a7 */ /* 0x000e26000800017f */
[----:B------:R-:W-:-:S04]  /*6ee0*/  ISETP.NE.AND P1, PT, R0, 0x2, PT ;  /* 0x000000020000780c */ /* 0x000fc80003f25270 */
[----:B------:R-:W-:Y:S02]  /*6ef0*/  SEL R2, RZ, 0x1, P1 ;  /* 0x00000001ff027807 */ /* 0x000fe40000800000 */
[----:B------:R-:W-:Y:S02]  /*6f00*/  SEL R0, R0, RZ, P1 ;  /* 0x000000ff00007207 */ /* 0x000fe40000800000 */
[----:B------:R-:W-:Y:S01]  /*6f10*/  LOP3.LUT R2, R3, R2, RZ, 0x3c, !PT ;  /* 0x0000000203027212 */ /* 0x000fe200078e3cff */
[----:B0-----:R-:W-:Y:S06]  /*6f20*/  @!P0 BRA `(.L_x_183) ;  /* 0x00000000009c8947 */ /* 0x001fec0003800000 */
.L_x_192:
[----:B------:R-:W-:Y:S01]  /*6f30*/  IMAD R5, R0, 0x8, R5 ;  /* 0x0000000800057824 */ /* 0x000fe200078e0205 */
[----:B------:R-:W-:-:S07]  /*6f40*/  SHF.L.U32 R0, R2, 0x1f, RZ ;  /* 0x0000001f02007819 */ /* 0x000fce00000006ff */
.L_x_184:
[----:B-1----:R1:W2:Y:S02]  /*6f50*/  SYNCS.PHASECHK.TRANS64.TRYWAIT P0, [R5+URZ], R0 ;  /* 0x00000000050075a7 */ /* 0x0022a4000800017f */
[----:B--2---:R-:W-:Y:S05]  /*6f60*/  @!P0 NANOSLEEP.SYNCS 0x989680 ;  /* 0x009896800000895d */ /* 0x004fea0003900000 */
[----:B------:R-:W2:Y:S02]  /*6f70*/  @!P0 SYNCS.PHASECHK.TRANS64 P0, [R5+URZ], R0 ;  /* 0x00000000050085a7 */ /* 0x000ea4000800007f */
[----:B--2---:R-:W-:Y:S05]  /*6f80*/  @!P0 BRA `(.L_x_184) ;  /* 0xfffffffc00f08947 */ /* 0x004fea000383ffff */
.L_x_181:
[----:B------:R-:W-:Y:S05]  /*6f90*/  BSYNC B0 ;  /* 0x0000000000007941 */ /* 0x000fea0003800000 */
.L_x_180:
[----:B------:R-:W-:Y:S05]  /*6fa0*/  EXIT ;  /* 0x000000000000794d */ /* 0x000fea0003800000 */
.L_x_17:
[----:B---3--:R3:W4:Y:S02]  /*6fb0*/  SYNCS.PHASECHK.TRANS64.TRYWAIT P1, [R3+URZ], R0 ;  /* 0x00000000030075a7 */ /* 0x008724000802017f */
[----:B----4-:R-:W-:Y:S05]  /*6fc0*/  @!P1 NANOSLEEP.SYNCS 0x989680 ;  /* 0x009896800000995d */ /* 0x010fea0003900000 */
[----:B------:R-:W4:Y:S02]  /*6fd0*/  @!P1 SYNCS.PHASECHK.TRANS64 P1, [R3+URZ], R0 ;  /* 0x00000000030095a7 */ /* 0x000f24000802007f */
[----:B----4-:R-:W-:Y:S05]  /*6fe0*/  @!P1 BRA `(.L_x_17) ;  /* 0xfffffffc00f09947 */ /* 0x010fea000383ffff */
[----:B------:R-:W-:Y:S05]  /*6ff0*/  BRA `(.L_x_16) ;  /* 0xffffffa000887947 */ /* 0x000fea000383ffff */
.L_x_22:
[----:B-1----:R1:W2:Y:S02]  /*7000*/  SYNCS.PHASECHK.TRANS64.TRYWAIT P1, [R5+URZ], R4 ;  /* 0x00000004050075a7 */ /* 0x0022a4000802017f */
[----:B--2---:R-:W-:Y:S05]  /*7010*/  @!P1 NANOSLEEP.SYNCS 0x989680 ;  /* 0x009896800000995d */ /* 0x004fea0003900000 */
[----:B------:R-:W2:Y:S02]  /*7020*/  @!P1 SYNCS.PHASECHK.TRANS64 P1, [R5+URZ], R4 ;  /* 0x00000004050095a7 */ /* 0x000ea4000802007f */
[----:B--2---:R-:W-:Y:S05]  /*7030*/  @!P1 BRA `(.L_x_22) ;  /* 0xfffffffc00f09947 */ /* 0x004fea000383ffff */
[----:B------:R-:W-:Y:S05]  /*7040*/  BRA `(.L_x_21) ;  /* 0xffffffa400d47947 */ /* 0x000fea000383ffff */
.L_x_167:
[----:B------:R-:W-:Y:S01]  /*7050*/  BSSY B1, `(.L_x_185) ;  /* 0x0000006000017945 */ /* 0x000fe20003800000 */
[----:B------:R-:W-:-:S07]  /*7060*/  IMAD.MOV.U32 R15, RZ, RZ, -0x1 ;  /* 0xffffffffff0f7424 */ /* 0x000fce00078e00ff */
[----:B------:R-:W-:Y:S05]  /*7070*/  WARPSYNC.COLLECTIVE R15, `(.L_x_186) ;  /* 0x000000000f0c7348 */ /* 0x000fea0003c00000 */
[----:B------:R-:W-:Y:S02]  /*7080*/  ELECT P6, UR62, PT ;  /* 0x00000000003e782f */ /* 0x000fe400038c0000 */
[----:B------:R-:W-:Y:S01]  /*7090*/  MOV R14, UR62 ;  /* 0x0000003e000e7c02 */ /* 0x000fe20008000f00 */
[----:B------:R-:W-:Y:S10]  /*70a0*/  ENDCOLLECTIVE ;  /* 0x000000000000791b */ /* 0x000ff40003800000 */
.L_x_186:
[----:B------:R-:W-:Y:S05]  /*70b0*/  BSYNC B1 ;  /* 0x0000000000017941 */ /* 0x000fea0003800000 */
.L_x_185:
[----:B------:R-:W-:Y:S05]  /*70c0*/  BRA `(.L_x_187) ;  /* 0xfffffff000907947 */ /* 0x000fea000383ffff */
.L_x_170:
[----:B0-----:R0:W1:Y:S02]  /*70d0*/  SYNCS.PHASECHK.TRANS64.TRYWAIT P1, [R12+URZ+0x10], R7 ;  /* 0x000010070c0075a7 */ /* 0x001064000802017f */
[----:B-1----:R-:W-:Y:S05]  /*70e0*/  @!P1 NANOSLEEP.SYNCS 0x989680 ;  /* 0x009896800000995d */ /* 0x002fea0003900000 */
[----:B------:R-:W1:Y:S02]  /*70f0*/  @!P1 SYNCS.PHASECHK.TRANS64 P1, [R12+URZ+0x10], R7 ;  /* 0x000010070c0095a7 */ /* 0x000e64000802007f */
[----:B-1----:R-:W-:Y:S05]  /*7100*/  @!P1 BRA `(.L_x_170) ;  /* 0xfffffffc00f09947 */ /* 0x002fea000383ffff */
[----:B------:R-:W-:Y:S05]  /*7110*/  BRA `(.L_x_188) ;  /* 0xfffffff000c47947 */ /* 0x000fea000383ffff */
.L_x_179:
[----:B------:R-:W-:Y:S01]  /*7120*/  BSSY B0, `(.L_x_189) ;  /* 0x0000006000007945 */ /* 0x000fe20003800000 */
[----:B------:R-:W-:-:S07]  /*7130*/  IMAD.MOV.U32 R15, RZ, RZ, -0x1 ;  /* 0xffffffffff0f7424 */ /* 0x000fce00078e00ff */
[----:B------:R-:W-:Y:S05]  /*7140*/  WARPSYNC.COLLECTIVE R15, `(.L_x_190) ;  /* 0x000000000f0c7348 */ /* 0x000fea0003c00000 */
[----:B------:R-:W-:Y:S02]  /*7150*/  ELECT P6, UR62, PT ;  /* 0x00000000003e782f */ /* 0x000fe400038c0000 */
[----:B------:R-:W-:Y:S01]  /*7160*/  MOV R14, UR62 ;  /* 0x0000003e000e7c02 */ /* 0x000fe20008000f00 */
[----:B------:R-:W-:Y:S10]  /*7170*/  ENDCOLLECTIVE ;  /* 0x000000000000791b */ /* 0x000ff40003800000 */
.L_x_190:
[----:B------:R-:W-:Y:S05]  /*7180*/  BSYNC B0 ;  /* 0x0000000000007941 */ /* 0x000fea0003800000 */
.L_x_189:
[----:B------:R-:W-:Y:S05]  /*7190*/  BRA `(.L_x_191) ;  /* 0xfffffffc00187947 */ /* 0x000fea000383ffff */
.L_x_183:
[----:B0-----:R0:W1:Y:S02]  /*71a0*/  SYNCS.PHASECHK.TRANS64.TRYWAIT P0, [R7+URZ], R4 ;  /* 0x00000004070075a7 */ /* 0x001064000800017f */
[----:B-1----:R-:W-:Y:S05]  /*71b0*/  @!P0 NANOSLEEP.SYNCS 0x989680 ;  /* 0x009896800000895d */ /* 0x002fea0003900000 */
[----:B------:R-:W1:Y:S02]  /*71c0*/  @!P0 SYNCS.PHASECHK.TRANS64 P0, [R7+URZ], R4 ;  /* 0x00000004070085a7 */ /* 0x000e64000800007f */
[----:B-1----:R-:W-:Y:S05]  /*71d0*/  @!P0 BRA `(.L_x_183) ;  /* 0xfffffffc00f08947 */ /* 0x002fea000383ffff */
[----:B------:R-:W-:Y:S05]  /*71e0*/  BRA `(.L_x_192) ;  /* 0xfffffffc00507947 */ /* 0x000fea000383ffff */
.L_x_193:
[----:B------:R-:W-:-:S00]  /*71f0*/  BRA `(.L_x_193) ;  /* 0xfffffffc00fc7947 */ /* 0x000fc0000383ffff */
[----:B------:R-:W-:-:S00]  /*7200*/  NOP ;  /* 0x0000000000007918 */ /* 0x000fc00000000000 */
[----:B------:R-:W-:-:S00]  /*7210*/  NOP ;  /* 0x0000000000007918 */ /* 0x000fc00000000000 */
[----:B------:R-:W-:-:S00]  /*7220*/  NOP ;  /* 0x0000000000007918 */ /* 0x000fc00000000000 */
[----:B------:R-:W-:-:S00]  /*7230*/  NOP ;  /* 0x0000000000007918 */ /* 0x000fc00000000000 */
[----:B------:R-:W-:-:S00]  /*7240*/  NOP ;  /* 0x0000000000007918 */ /* 0x000fc00000000000 */
[----:B------:R-:W-:-:S00]  /*7250*/  NOP ;  /* 0x0000000000007918 */ /* 0x000fc00000000000 */
[----:B------:R-:W-:-:S00]  /*7260*/  NOP ;  /* 0x0000000000007918 */ /* 0x000fc00000000000 */
[----:B------:R-:W-:-:S00]  /*7270*/  NOP ;  /* 0x0000000000007918 */ /* 0x000fc00000000000 */
.L_x_194:


//--------------------- .nv.global.init           --------------------------
	.section	.nv.global.init,"aw",@progbits
.nv.global.init:
	.type		$str$22,@object
	.size		$str$22,($str$23 - $str$22)
$str$22:
        /*0000*/ 	.byte	0x6b, 0x5f, 0x74, 0x69, 0x6c, 0x65, 0x5f, 0x63, 0x6f, 0x75, 0x6e, 0x74, 0x20, 0x3e, 0x3d, 0x20
        /*0010*/ 	.byte	0x31, 0x00
	.type		$str$23,@object
	.size		$str$23,(__unnamed_1 - $str$23)
$str$23:
        /*0012*/ 	.byte	0x2f, 0x74, 0x6d, 0x70, 0x2f, 0x63, 0x75, 0x74, 0x6c, 0x61, 0x73, 0x73, 0x5f, 0x73, 0x77, 0x65
        /*0022*/ 	.byte	0x65, 0x70, 0x5f, 0x73, 0x72, 0x63, 0x2f, 0x69, 0x6e, 0x63, 0x6c, 0x75, 0x64, 0x65, 0x2f, 0x63
        /*0032*/ 	.byte	0x75, 0x74, 0x6c, 0x61, 0x73, 0x73, 0x2f, 0x67, 0x65, 0x6d, 0x6d, 0x2f, 0x63, 0x6f, 0x6c, 0x6c
        /*0042*/ 	.byte	0x65, 0x63, 0x74, 0x69, 0x76, 0x65, 0x2f, 0x73, 0x6d, 0x39, 0x30, 0x5f, 0x6d, 0x6d, 0x61, 0x5f
        /*0052*/ 	.byte	0x74, 0x6d, 0x61, 0x5f, 0x67, 0x6d, 0x6d, 0x61, 0x5f, 0x73, 0x73, 0x5f, 0x77, 0x61, 0x72, 0x70
        /*0062*/ 	.byte	0x73, 0x70, 0x65, 0x63, 0x69, 0x61, 0x6c, 0x69, 0x7a, 0x65, 0x64, 0x2e, 0x68, 0x70, 0x70, 0x00
	.type		__unnamed_1,@object
	.size		__unnamed_1,(.L_0 - __unnamed_1)
__unnamed_1:
        /*0072*/ 	.byte	0x76, 0x6f, 0x69, 0x64, 0x20, 0x63, 0x75, 0x74, 0x6c, 0x61, 0x73, 0x73, 0x3a, 0x3a, 0x67, 0x65
        /* <DEDUP_REMOVED lines=172> */
        /*0b42*/ 	.byte	0x5d, 0x00
.L_0:


//--------------------- .nv.shared._ZN7cutlass13device_kernelINS_4gemm6kernel13GemmUniversalIN4cute5tupleIJiiiiEEENS1_10collective13CollectiveMmaINS1_34MainloopSm90TmaGmmaWarpSpecializedILi2ENS5_IJNS4_1CILi1EEESB_SB_EEENS1_35KernelTmaWarpSpecializedCooperativeEEENS5_IJNSA_ILi256EEENSA_ILi64EEENSA_ILi128EEEEEEaNS5_IJlSB_lEEEaSJ_NS4_8TiledMMAINS4_8MMA_AtomIJNS4_4SM904GMMA26MMA_64x64x32_S32S8S8_SS_TNEEEENS4_6LayoutINS5_IJNSA_ILi2EEESB_SB_EEENS5_IJSB_NSA_ILi0EEEST_EEEEENS5_IJNS4_10UnderscoreESW_SW_EEEEENS4_13SM90_TMA_LOADENS4_14ComposedLayoutINS4_7SwizzleILi3ELi4ELi3EEENS4_18smem_ptr_flag_bitsILi8EEENSQ_INS5_IJNSA_ILi8EEESH_EEENS5_IJSH_SB_EEEEEEEvNS4_8identityESZ_S19_vS1A_EENS_8epilogue10collective6detail29Sm90TmaWarpSpecializedAdapterINS1D_15DefaultEpilogueIaSJ_SJ_NS1C_6thread17LinearCombinationIaLi1EiiLNS1H_9ScaleType4KindE0ELNS_15FloatRoundStyleE2EaEENS1_15EpilogueDefaultEEEEEvvEEEEvNT_6ParamsE --------------------------
	.section	.nv.shared._ZN7cutlass13device_kernelINS_4gemm6kernel13GemmUniversalIN4cute5tupleIJiiiiEEENS1_10collective13CollectiveMmaINS1_34MainloopSm90TmaGmmaWarpSpecializedILi2ENS5_IJNS4_1CILi1EEESB_SB_EEENS1_35KernelTmaWarpSpecializedCooperativeEEENS5_IJNSA_ILi256EEENSA_ILi64EEENSA_ILi128EEEEEEaNS5_IJlSB_lEEEaSJ_NS4_8TiledMMAINS4_8MMA_AtomIJNS4_4SM904GMMA26MMA_64x64x32_S32S8S8_SS_TNEEEENS4_6LayoutINS5_IJNSA_ILi2EEESB_SB_EEENS5_IJSB_NSA_ILi0EEEST_EEEEENS5_IJNS4_10UnderscoreESW_SW_EEEEENS4_13SM90_TMA_LOADENS4_14ComposedLayoutINS4_7SwizzleILi3ELi4ELi3EEENS4_18smem_ptr_flag_bitsILi8EEENSQ_INS5_IJNSA_ILi8EEESH_EEENS5_IJSH_SB_EEEEEEEvNS4_8identityESZ_S19_vS1A_EENS_8epilogue10collective6detail29Sm90TmaWarpSpecializedAdapterINS1D_15DefaultEpilogueIaSJ_SJ_NS1C_6thread17LinearCombinationIaLi1EiiLNS1H_9ScaleType4KindE0ELNS_15FloatRoundStyleE2EaEENS1_15EpilogueDefaultEEEEEvvEEEEvNT_6ParamsE,"aw",@nobits
	.sectionflags	@""
	.align	16
	.zero		1024


//--------------------- .nv.shared.reserved.0     --------------------------
	.section	.nv.shared.reserved.0,"aw",@nobits
	.weak		__nv_reservedSMEM_offset_0_alias
	.size		__nv_reservedSMEM_offset_0_alias, 0, 0
	.other		__nv_reservedSMEM_offset_0_alias,@"STO_CUDA_RESERVED_SHARED STV_DEFAULT"
__nv_reservedSMEM_offset_0_alias:
	.zero		0


//--------------------- .nv.global                --------------------------
	.section	.nv.global,"aw",@nobits
.nv.global:
	.type		_ZN40_INTERNAL_32623a91_4_k_cu_77ab1f8a_265464cute1_E,@object
	.size		_ZN40_INTERNAL_32623a91_4_k_cu_77ab1f8a_265464cute1_E,(_ZN40_INTERNAL_32623a91_4_k_cu_77ab1f8a_265464cuda3std3__45__cpo6cbeginE - _ZN40_INTERNAL_32623a91_4_k_cu_77ab1f8a_265464cute1_E)
_ZN40_INTERNAL_32623a91_4_k_cu_77ab1f8a_265464cute1_E:
	.zero		1
	.type		_ZN40_INTERNAL_32623a91_4_k_cu_77ab1f8a_265464cuda3std3__45__cpo6cbeginE,@object
	.size		_ZN40_INTERNAL_32623a91_4_k_cu_77ab1f8a_265464cuda3std3__45__cpo6cbeginE,(_ZN40_INTERNAL_32623a91_4_k_cu_77ab1f8a_265464cuda3std3__48in_placeE - _ZN40_INTERNAL_32623a91_4_k_cu_77ab1f8a_265464cuda3std3__45__cpo6cbeginE)
_ZN40_INTERNAL_32623a91_4_k_cu_77ab1f8a_265464cuda3std3__45__cpo6cbeginE:
	.zero		1
	.type		_ZN40_INTERNAL_32623a91_4_k_cu_77ab1f8a_265464cuda3std3__48in_placeE,@object
	.size		_ZN40_INTERNAL_32623a91_4_k_cu_77ab1f8a_265464cuda3std3__48in_placeE,(_ZN40_INTERNAL_32623a91_4_k_cu_77ab1f8a_265464cuda3std6ranges3__45__cpo9iter_moveE - _ZN40_INTERNAL_32623a91_4_k_cu_77ab1f8a_265464cuda3std3__48in_placeE)
_ZN40_INTERNAL_32623a91_4_k_cu_77ab1f8a_265464cuda3std3__48in_placeE:
	.zero		1
	.type		_ZN40_INTERNAL_32623a91_4_k_cu_77ab1f8a_265464cuda3std6ranges3__45__cpo9iter_moveE,@object
	.size		_ZN40_INTERNAL_32623a91_4_k_cu_77ab1f8a_265464cuda3std6ranges3__45__cpo9iter_moveE,(_ZN40_INTERNAL_32623a91_4_k_cu_77ab1f8a_265464cuda3std3__45__cpo5beginE - _ZN40_INTERNAL_32623a91_4_k_cu_77ab1f8a_265464cuda3std6ranges3__45__cpo9iter_moveE)
_ZN40_INTERNAL_32623a91_4_k_cu_77ab1f8a_265464cuda3std6ranges3__45__cpo9iter_moveE:
	.zero		1
	.type		_ZN40_INTERNAL_32623a91_4_k_cu_77ab1f8a_265464cuda3std3__45__cpo5beginE,@object
	.size		_ZN40_INTERNAL_32623a91_4_k_cu_77ab1f8a_265464cuda3std3__45__cpo5beginE,(_ZN40_INTERNAL_32623a91_4_k_cu_77ab1f8a_265464cuda3std3__442_GLOBAL__N__32623a91_4_k_cu_77ab1f8a_265466ignoreE - _ZN40_INTERNAL_32623a91_4_k_cu_77ab1f8a_265464cuda3std3__45__cpo5beginE)
_ZN40_INTERNAL_32623a91_4_k_cu_77ab1f8a_265464cuda3std3__45__cpo5beginE:
	.zero		1
	.type		_ZN40_INTERNAL_32623a91_4_k_cu_77ab1f8a_265464cuda3std3__442_GLOBAL__N__32623a91_4_k_cu_77ab1f8a_265466ignoreE,@object
	.size		_ZN40_INTERNAL_32623a91_4_k_cu_77ab1f8a_265464cuda3std3__442_GLOBAL__N__32623a91_4_k_cu_77ab1f8a_265466ignoreE,(_ZN40_INTERNAL_32623a91_4_k_cu_77ab1f8a_265464cute7productE - _ZN40_INTERNAL_32623a91_4_k_cu_77ab1f8a_265464cuda3std3__442_GLOBAL__N__32623a91_4_k_cu_77ab1f8a_265466ignoreE)
_ZN40_INTERNAL_32623a91_4_k_cu_77ab1f8a_265464cuda3std3__442_GLOBAL__N__32623a91_4_k_cu_77ab1f8a_265466ignoreE:
	.zero		1
	.type		_ZN40_INTERNAL_32623a91_4_k_cu_77ab1f8a_265464cute7productE,@object
	.size		_ZN40_INTERNAL_32623a91_4_k_cu_77ab1f8a_265464cute7productE,(_ZN40_INTERNAL_32623a91_4_k_cu_77ab1f8a_265464cuda3std3__45__cpo3endE - _ZN40_INTERNAL_32623a91_4_k_cu_77ab1f8a_265464cute7productE)
_ZN40_INTERNAL_32623a91_4_k_cu_77ab1f8a_265464cute7productE:
	.zero		1
	.type		_ZN40_INTERNAL_32623a91_4_k_cu_77ab1f8a_265464cuda3std3__45__cpo3endE,@object
	.size		_ZN40_INTERNAL_32623a91_4_k_cu_77ab1f8a_265464cuda3std3__45__cpo3endE,(_ZN40_INTERNAL_32623a91_4_k_cu_77ab1f8a_265464cuda3std3__419piecewise_constructE - _ZN40_INTERNAL_32623a91_4_k_cu_77ab1f8a_265464cuda3std3__45__cpo3endE)
_ZN40_INTERNAL_32623a91_4_k_cu_77ab1f8a_265464cuda3std3__45__cpo3endE:
	.zero		1
	.type		_ZN40_INTERNAL_32623a91_4_k_cu_77ab1f8a_265464cuda3std3__419piecewise_constructE,@object
	.size		_ZN40_INTERNAL_32623a91_4_k_cu_77ab1f8a_265464cuda3std3__419piecewise_constructE,(_ZN40_INTERNAL_32623a91_4_k_cu_77ab1f8a_265464cuda3std3__45__cpo4cendE - _ZN40_INTERNAL_32623a91_4_k_cu_77ab1f8a_265464cuda3std3__419piecewise_constructE)
_ZN40_INTERNAL_32623a91_4_k_cu_77ab1f8a_265464cuda3std3__419piecewise_constructE:
	.zero		1
	.type		_ZN40_INTERNAL_32623a91_4_k_cu_77ab1f8a_265464cuda3std3__45__cpo4cendE,@object
	.size		_ZN40_INTERNAL_32623a91_4_k_cu_77ab1f8a_265464cuda3std3__45__cpo4cendE,(_ZN40_INTERNAL_32623a91_4_k_cu_77ab1f8a_265464cuda3std6ranges3__45__cpo4swapE - _ZN40_INTERNAL_32623a91_4_k_cu_77ab1f8a_265464cuda3std3__45__cpo4cendE)
_ZN40_INTERNAL_32623a91_4_k_cu_77ab1f8a_265464cuda3std3__45__cpo4cendE:
	.zero		1
	.type		_ZN40_INTERNAL_32623a91_4_k_cu_77ab1f8a_265464cuda3std6ranges3__45__cpo4swapE,@object
	.size		_ZN40_INTERNAL_32623a91_4_k_cu_77ab1f8a_265464cuda3std6ranges3__45__cpo4swapE,(.L_8 - _ZN40_INTERNAL_32623a91_4_k_cu_77ab1f8a_265464cuda3std6ranges3__45__cpo4swapE)
_ZN40_INTERNAL_32623a91_4_k_cu_77ab1f8a_265464cuda3std6ranges3__45__cpo4swapE:
	.zero		1
.L_8:


//--------------------- .nv.constant0._ZN7cutlass13device_kernelINS_4gemm6kernel13GemmUniversalIN4cute5tupleIJiiiiEEENS1_10collective13CollectiveMmaINS1_34MainloopSm90TmaGmmaWarpSpecializedILi2ENS5_IJNS4_1CILi1EEESB_SB_EEENS1_35KernelTmaWarpSpecializedCooperativeEEENS5_IJNSA_ILi256EEENSA_ILi64EEENSA_ILi128EEEEEEaNS5_IJlSB_lEEEaSJ_NS4_8TiledMMAINS4_8MMA_AtomIJNS4_4SM904GMMA26MMA_64x64x32_S32S8S8_SS_TNEEEENS4_6LayoutINS5_IJNSA_ILi2EEESB_SB_EEENS5_IJSB_NSA_ILi0EEEST_EEEEENS5_IJNS4_10UnderscoreESW_SW_EEEEENS4_13SM90_TMA_LOADENS4_14ComposedLayoutINS4_7SwizzleILi3ELi4ELi3EEENS4_18smem_ptr_flag_bitsILi8EEENSQ_INS5_IJNSA_ILi8EEESH_EEENS5_IJSH_SB_EEEEEEEvNS4_8identityESZ_S19_vS1A_EENS_8epilogue10collective6detail29Sm90TmaWarpSpecializedAdapterINS1D_15DefaultEpilogueIaSJ_SJ_NS1C_6thread17LinearCombinationIaLi1EiiLNS1H_9ScaleType4KindE0ELNS_15FloatRoundStyleE2EaEENS1_15EpilogueDefaultEEEEEvvEEEEvNT_6ParamsE --------------------------
	.section	.nv.constant0._ZN7cutlass13device_kernelINS_4gemm6kernel13GemmUniversalIN4cute5tupleIJiiiiEEENS1_10collective13CollectiveMmaINS1_34MainloopSm90TmaGmmaWarpSpecializedILi2ENS5_IJNS4_1CILi1EEESB_SB_EEENS1_35KernelTmaWarpSpecializedCooperativeEEENS5_IJNSA_ILi256EEENSA_ILi64EEENSA_ILi128EEEEEEaNS5_IJlSB_lEEEaSJ_NS4_8TiledMMAINS4_8MMA_AtomIJNS4_4SM904GMMA26MMA_64x64x32_S32S8S8_SS_TNEEEENS4_6LayoutINS5_IJNSA_ILi2EEESB_SB_EEENS5_IJSB_NSA_ILi0EEEST_EEEEENS5_IJNS4_10UnderscoreESW_SW_EEEEENS4_13SM90_TMA_LOADENS4_14ComposedLayoutINS4_7SwizzleILi3ELi4ELi3EEENS4_18smem_ptr_flag_bitsILi8EEENSQ_INS5_IJNSA_ILi8EEESH_EEENS5_IJSH_SB_EEEEEEEvNS4_8identityESZ_S19_vS1A_EENS_8epilogue10collective6detail29Sm90TmaWarpSpecializedAdapterINS1D_15DefaultEpilogueIaSJ_SJ_NS1C_6thread17LinearCombinationIaLi1EiiLNS1H_9ScaleType4KindE0ELNS_15FloatRoundStyleE2EaEENS1_15EpilogueDefaultEEEEEvvEEEEvNT_6ParamsE,"a",@progbits
	.sectionflags	@""
	.align	4
.nv.constant0._ZN7cutlass13device_kernelINS_4gemm6kernel13GemmUniversalIN4cute5tupleIJiiiiEEENS1_10collective13CollectiveMmaINS1_34MainloopSm90TmaGmmaWarpSpecializedILi2ENS5_IJNS4_1CILi1EEESB_SB_EEENS1_35KernelTmaWarpSpecializedCooperativeEEENS5_IJNSA_ILi256EEENSA_ILi64EEENSA_ILi128EEEEEEaNS5_IJlSB_lEEEaSJ_NS4_8TiledMMAINS4_8MMA_AtomIJNS4_4SM904GMMA26MMA_64x64x32_S32S8S8_SS_TNEEEENS4_6LayoutINS5_IJNSA_ILi2EEESB_SB_EEENS5_IJSB_NSA_ILi0EEEST_EEEEENS5_IJNS4_10UnderscoreESW_SW_EEEEENS4_13SM90_TMA_LOADENS4_14ComposedLayoutINS4_7SwizzleILi3ELi4ELi3EEENS4_18smem_ptr_flag_bitsILi8EEENSQ_INS5_IJNSA_ILi8EEESH_EEENS5_IJSH_SB_EEEEEEEvNS4_8identityESZ_S19_vS1A_EENS_8epilogue10collective6detail29Sm90TmaWarpSpecializedAdapterINS1D_15DefaultEpilogueIaSJ_SJ_NS1C_6thread17LinearCombinationIaLi1EiiLNS1H_9ScaleType4KindE0ELNS_15FloatRoundStyleE2EaEENS1_15EpilogueDefaultEEEEEvvEEEEvNT_6ParamsE:
	.zero		1664


//--------------------- SYMBOLS --------------------------

	.type		.nv.reservedSmem.offset0,@object
	.size		.nv.reservedSmem.offset0,0x4
	.type		__assertfail,@function
